//
// Generated by NVIDIA NVVM Compiler
//
// Compiler Build ID: CL-36424714
// Cuda compilation tools, release 13.0, V13.0.88
// Based on NVVM 20.0.0
//

.version 9.0
.target sm_100
.address_size 64

	// .globl	_Z8simulatePfS_S_S_m
.global .align 4 .b8 precalc_xorwow_matrix[102400];
.global .align 4 .b8 precalc_xorwow_offset_matrix[102400];
.global .align 4 .b8 mrg32k3aM1[2304];
.global .align 4 .b8 mrg32k3aM2[2304];
.global .align 4 .b8 mrg32k3aM1SubSeq[2016];
.global .align 4 .b8 mrg32k3aM2SubSeq[2016];
.global .align 4 .b8 mrg32k3aM1Seq[2304];
.global .align 4 .b8 mrg32k3aM2Seq[2304];
.const .align 8 .b8 __cr_lgamma_table[72];
// _ZZ6EnergyPfS_S_iE5vec_E has been demoted
// _ZZ8simulatePfS_S_S_mE4shrX has been demoted
// _ZZ8simulatePfS_S_S_mE4shrY has been demoted
// _ZZ8simulatePfS_S_S_mE4shrZ has been demoted
// _ZZ8simulatePfS_S_S_mE4newX has been demoted
// _ZZ8simulatePfS_S_S_mE4newY has been demoted
// _ZZ8simulatePfS_S_S_mE4newZ has been demoted
// _ZZ8simulatePfS_S_S_mE3rnd has been demoted

.visible .entry _Z8simulatePfS_S_S_m(
	.param .u64 .ptr .align 1 _Z8simulatePfS_S_S_m_param_0,
	.param .u64 .ptr .align 1 _Z8simulatePfS_S_S_m_param_1,
	.param .u64 .ptr .align 1 _Z8simulatePfS_S_S_m_param_2,
	.param .u64 .ptr .align 1 _Z8simulatePfS_S_S_m_param_3,
	.param .u64 _Z8simulatePfS_S_S_m_param_4
)
{
	.local .align 8 .b8 	__local_depot0[48];
	.reg .b64 	%SP;
	.reg .b64 	%SPL;
	.reg .pred 	%p<95>;
	.reg .b32 	%r<1384>;
	.reg .b32 	%f<144>;
	.reg .b64 	%rd<39>;
	.reg .b64 	%fd<4>;
	// demoted variable
	.shared .align 4 .b8 _ZZ6EnergyPfS_S_iE5vec_E[512];
	// demoted variable
	.shared .align 4 .b8 _ZZ8simulatePfS_S_S_mE4shrX[400];
	// demoted variable
	.shared .align 4 .b8 _ZZ8simulatePfS_S_S_mE4shrY[400];
	// demoted variable
	.shared .align 4 .b8 _ZZ8simulatePfS_S_S_mE4shrZ[400];
	// demoted variable
	.shared .align 4 .b8 _ZZ8simulatePfS_S_S_mE4newX[400];
	// demoted variable
	.shared .align 4 .b8 _ZZ8simulatePfS_S_S_mE4newY[400];
	// demoted variable
	.shared .align 4 .b8 _ZZ8simulatePfS_S_S_mE4newZ[400];
	// demoted variable
	.shared .align 4 .f32 _ZZ8simulatePfS_S_S_mE3rnd;
	mov.u64 	%SPL, __local_depot0;
	ld.param.u64 	%rd10, [_Z8simulatePfS_S_S_m_param_0];
	ld.param.u64 	%rd11, [_Z8simulatePfS_S_S_m_param_1];
	ld.param.u64 	%rd13, [_Z8simulatePfS_S_S_m_param_3];
	ld.param.u64 	%rd14, [_Z8simulatePfS_S_S_m_param_4];
	add.u64 	%rd1, %SPL, 0;
	mov.u32 	%r1, %tid.x;
	mov.u32 	%r2, %ctaid.x;
	mov.f32 	%f12, 0fC08DBC50;
	ex2.approx.ftz.f32 	%f13, %f12;
	mul.f32 	%f14, %f13, 0f42C80000;
	neg.f32 	%f15, %f14;
	mul.f32 	%f16, %f13, %f15;
	fma.rn.f32 	%f17, %f14, %f16, 0f3F800000;
	mul.f32 	%f18, %f17, 0f3EAAAAAB;
	fma.rn.f32 	%f1, %f14, %f18, %f14;
	cvt.u32.u64 	%r620, %rd14;
	xor.b32  	%r621, %r620, -1429050551;
	mul.lo.s32 	%r622, %r621, 1099087573;
	{ .reg .b32 tmp; mov.b64 {tmp, %r623}, %rd14; }
	xor.b32  	%r624, %r623, -136515619;
	mul.lo.s32 	%r625, %r624, -1703105765;
	add.s32 	%r626, %r622, %r625;
	add.s32 	%r3, %r626, 6615241;
	add.s32 	%r1076, %r622, 123456789;
	st.local.v2.u32 	[%rd1], {%r3, %r1076};
	xor.b32  	%r1075, %r622, 362436069;
	add.s32 	%r1074, %r625, 521288629;
	st.local.v2.u32 	[%rd1+8], {%r1075, %r1074};
	xor.b32  	%r1073, %r625, 88675123;
	add.s32 	%r1072, %r622, 5783321;
	st.local.v2.u32 	[%rd1+16], {%r1073, %r1072};
	setp.eq.s32 	%p1, %r1, 0;
	@%p1 bra 	$L__BB0_115;
	cvt.u64.u32 	%rd38, %r1;
	mov.b32 	%r1059, 0;
$L__BB0_2:
	mov.u64 	%rd3, %rd38;
	and.b64  	%rd4, %rd3, 3;
	setp.eq.s64 	%p2, %rd4, 0;
	@%p2 bra 	$L__BB0_114;
	mul.wide.u32 	%rd16, %r1059, 3200;
	mov.u64 	%rd17, precalc_xorwow_matrix;
	add.s64 	%rd5, %rd17, %rd16;
	mov.b32 	%r1072, 0;
	mov.u32 	%r1073, %r1072;
	mov.u32 	%r1074, %r1072;
	mov.u32 	%r1075, %r1072;
	mov.u32 	%r1076, %r1072;
	mov.u32 	%r1065, %r1072;
$L__BB0_4:
	mul.wide.u32 	%rd18, %r1065, 4;
	add.s64 	%rd19, %rd1, %rd18;
	ld.local.u32 	%r21, [%rd19+4];
	shl.b32 	%r22, %r1065, 5;
	mov.b32 	%r1071, 0;
$L__BB0_5:
	.pragma "nounroll";
	shr.u32 	%r630, %r21, %r1071;
	and.b32  	%r631, %r630, 1;
	setp.eq.b32 	%p3, %r631, 1;
	not.pred 	%p4, %p3;
	add.s32 	%r632, %r22, %r1071;
	mul.lo.s32 	%r633, %r632, 5;
	mul.wide.u32 	%rd20, %r633, 4;
	add.s64 	%rd6, %rd5, %rd20;
	@%p4 bra 	$L__BB0_7;
	ld.global.u32 	%r634, [%rd6];
	xor.b32  	%r1076, %r1076, %r634;
	ld.global.u32 	%r635, [%rd6+4];
	xor.b32  	%r1075, %r1075, %r635;
	ld.global.u32 	%r636, [%rd6+8];
	xor.b32  	%r1074, %r1074, %r636;
	ld.global.u32 	%r637, [%rd6+12];
	xor.b32  	%r1073, %r1073, %r637;
	ld.global.u32 	%r638, [%rd6+16];
	xor.b32  	%r1072, %r1072, %r638;
$L__BB0_7:
	and.b32  	%r640, %r630, 2;
	setp.eq.s32 	%p5, %r640, 0;
	@%p5 bra 	$L__BB0_9;
	ld.global.u32 	%r641, [%rd6+20];
	xor.b32  	%r1076, %r1076, %r641;
	ld.global.u32 	%r642, [%rd6+24];
	xor.b32  	%r1075, %r1075, %r642;
	ld.global.u32 	%r643, [%rd6+28];
	xor.b32  	%r1074, %r1074, %r643;
	ld.global.u32 	%r644, [%rd6+32];
	xor.b32  	%r1073, %r1073, %r644;
	ld.global.u32 	%r645, [%rd6+36];
	xor.b32  	%r1072, %r1072, %r645;
$L__BB0_9:
	and.b32  	%r647, %r630, 4;
	setp.eq.s32 	%p6, %r647, 0;
	@%p6 bra 	$L__BB0_11;
	ld.global.u32 	%r648, [%rd6+40];
	xor.b32  	%r1076, %r1076, %r648;
	ld.global.u32 	%r649, [%rd6+44];
	xor.b32  	%r1075, %r1075, %r649;
	ld.global.u32 	%r650, [%rd6+48];
	xor.b32  	%r1074, %r1074, %r650;
	ld.global.u32 	%r651, [%rd6+52];
	xor.b32  	%r1073, %r1073, %r651;
	ld.global.u32 	%r652, [%rd6+56];
	xor.b32  	%r1072, %r1072, %r652;
$L__BB0_11:
	and.b32  	%r654, %r630, 8;
	setp.eq.s32 	%p7, %r654, 0;
	@%p7 bra 	$L__BB0_13;
	ld.global.u32 	%r655, [%rd6+60];
	xor.b32  	%r1076, %r1076, %r655;
	ld.global.u32 	%r656, [%rd6+64];
	xor.b32  	%r1075, %r1075, %r656;
	ld.global.u32 	%r657, [%rd6+68];
	xor.b32  	%r1074, %r1074, %r657;
	ld.global.u32 	%r658, [%rd6+72];
	xor.b32  	%r1073, %r1073, %r658;
	ld.global.u32 	%r659, [%rd6+76];
	xor.b32  	%r1072, %r1072, %r659;
$L__BB0_13:
	and.b32  	%r661, %r630, 16;
	setp.eq.s32 	%p8, %r661, 0;
	@%p8 bra 	$L__BB0_15;
	ld.global.u32 	%r662, [%rd6+80];
	xor.b32  	%r1076, %r1076, %r662;
	ld.global.u32 	%r663, [%rd6+84];
	xor.b32  	%r1075, %r1075, %r663;
	ld.global.u32 	%r664, [%rd6+88];
	xor.b32  	%r1074, %r1074, %r664;
	ld.global.u32 	%r665, [%rd6+92];
	xor.b32  	%r1073, %r1073, %r665;
	ld.global.u32 	%r666, [%rd6+96];
	xor.b32  	%r1072, %r1072, %r666;
$L__BB0_15:
	and.b32  	%r668, %r630, 32;
	setp.eq.s32 	%p9, %r668, 0;
	@%p9 bra 	$L__BB0_17;
	ld.global.u32 	%r669, [%rd6+100];
	xor.b32  	%r1076, %r1076, %r669;
	ld.global.u32 	%r670, [%rd6+104];
	xor.b32  	%r1075, %r1075, %r670;
	ld.global.u32 	%r671, [%rd6+108];
	xor.b32  	%r1074, %r1074, %r671;
	ld.global.u32 	%r672, [%rd6+112];
	xor.b32  	%r1073, %r1073, %r672;
	ld.global.u32 	%r673, [%rd6+116];
	xor.b32  	%r1072, %r1072, %r673;
$L__BB0_17:
	and.b32  	%r675, %r630, 64;
	setp.eq.s32 	%p10, %r675, 0;
	@%p10 bra 	$L__BB0_19;
	ld.global.u32 	%r676, [%rd6+120];
	xor.b32  	%r1076, %r1076, %r676;
	ld.global.u32 	%r677, [%rd6+124];
	xor.b32  	%r1075, %r1075, %r677;
	ld.global.u32 	%r678, [%rd6+128];
	xor.b32  	%r1074, %r1074, %r678;
	ld.global.u32 	%r679, [%rd6+132];
	xor.b32  	%r1073, %r1073, %r679;
	ld.global.u32 	%r680, [%rd6+136];
	xor.b32  	%r1072, %r1072, %r680;
$L__BB0_19:
	and.b32  	%r682, %r630, 128;
	setp.eq.s32 	%p11, %r682, 0;
	@%p11 bra 	$L__BB0_21;
	ld.global.u32 	%r683, [%rd6+140];
	xor.b32  	%r1076, %r1076, %r683;
	ld.global.u32 	%r684, [%rd6+144];
	xor.b32  	%r1075, %r1075, %r684;
	ld.global.u32 	%r685, [%rd6+148];
	xor.b32  	%r1074, %r1074, %r685;
	ld.global.u32 	%r686, [%rd6+152];
	xor.b32  	%r1073, %r1073, %r686;
	ld.global.u32 	%r687, [%rd6+156];
	xor.b32  	%r1072, %r1072, %r687;
$L__BB0_21:
	and.b32  	%r689, %r630, 256;
	setp.eq.s32 	%p12, %r689, 0;
	@%p12 bra 	$L__BB0_23;
	ld.global.u32 	%r690, [%rd6+160];
	xor.b32  	%r1076, %r1076, %r690;
	ld.global.u32 	%r691, [%rd6+164];
	xor.b32  	%r1075, %r1075, %r691;
	ld.global.u32 	%r692, [%rd6+168];
	xor.b32  	%r1074, %r1074, %r692;
	ld.global.u32 	%r693, [%rd6+172];
	xor.b32  	%r1073, %r1073, %r693;
	ld.global.u32 	%r694, [%rd6+176];
	xor.b32  	%r1072, %r1072, %r694;
$L__BB0_23:
	and.b32  	%r696, %r630, 512;
	setp.eq.s32 	%p13, %r696, 0;
	@%p13 bra 	$L__BB0_25;
	ld.global.u32 	%r697, [%rd6+180];
	xor.b32  	%r1076, %r1076, %r697;
	ld.global.u32 	%r698, [%rd6+184];
	xor.b32  	%r1075, %r1075, %r698;
	ld.global.u32 	%r699, [%rd6+188];
	xor.b32  	%r1074, %r1074, %r699;
	ld.global.u32 	%r700, [%rd6+192];
	xor.b32  	%r1073, %r1073, %r700;
	ld.global.u32 	%r701, [%rd6+196];
	xor.b32  	%r1072, %r1072, %r701;
$L__BB0_25:
	and.b32  	%r703, %r630, 1024;
	setp.eq.s32 	%p14, %r703, 0;
	@%p14 bra 	$L__BB0_27;
	ld.global.u32 	%r704, [%rd6+200];
	xor.b32  	%r1076, %r1076, %r704;
	ld.global.u32 	%r705, [%rd6+204];
	xor.b32  	%r1075, %r1075, %r705;
	ld.global.u32 	%r706, [%rd6+208];
	xor.b32  	%r1074, %r1074, %r706;
	ld.global.u32 	%r707, [%rd6+212];
	xor.b32  	%r1073, %r1073, %r707;
	ld.global.u32 	%r708, [%rd6+216];
	xor.b32  	%r1072, %r1072, %r708;
$L__BB0_27:
	and.b32  	%r710, %r630, 2048;
	setp.eq.s32 	%p15, %r710, 0;
	@%p15 bra 	$L__BB0_29;
	ld.global.u32 	%r711, [%rd6+220];
	xor.b32  	%r1076, %r1076, %r711;
	ld.global.u32 	%r712, [%rd6+224];
	xor.b32  	%r1075, %r1075, %r712;
	ld.global.u32 	%r713, [%rd6+228];
	xor.b32  	%r1074, %r1074, %r713;
	ld.global.u32 	%r714, [%rd6+232];
	xor.b32  	%r1073, %r1073, %r714;
	ld.global.u32 	%r715, [%rd6+236];
	xor.b32  	%r1072, %r1072, %r715;
$L__BB0_29:
	and.b32  	%r717, %r630, 4096;
	setp.eq.s32 	%p16, %r717, 0;
	@%p16 bra 	$L__BB0_31;
	ld.global.u32 	%r718, [%rd6+240];
	xor.b32  	%r1076, %r1076, %r718;
	ld.global.u32 	%r719, [%rd6+244];
	xor.b32  	%r1075, %r1075, %r719;
	ld.global.u32 	%r720, [%rd6+248];
	xor.b32  	%r1074, %r1074, %r720;
	ld.global.u32 	%r721, [%rd6+252];
	xor.b32  	%r1073, %r1073, %r721;
	ld.global.u32 	%r722, [%rd6+256];
	xor.b32  	%r1072, %r1072, %r722;
$L__BB0_31:
	and.b32  	%r724, %r630, 8192;
	setp.eq.s32 	%p17, %r724, 0;
	@%p17 bra 	$L__BB0_33;
	ld.global.u32 	%r725, [%rd6+260];
	xor.b32  	%r1076, %r1076, %r725;
	ld.global.u32 	%r726, [%rd6+264];
	xor.b32  	%r1075, %r1075, %r726;
	ld.global.u32 	%r727, [%rd6+268];
	xor.b32  	%r1074, %r1074, %r727;
	ld.global.u32 	%r728, [%rd6+272];
	xor.b32  	%r1073, %r1073, %r728;
	ld.global.u32 	%r729, [%rd6+276];
	xor.b32  	%r1072, %r1072, %r729;
$L__BB0_33:
	and.b32  	%r731, %r630, 16384;
	setp.eq.s32 	%p18, %r731, 0;
	@%p18 bra 	$L__BB0_35;
	ld.global.u32 	%r732, [%rd6+280];
	xor.b32  	%r1076, %r1076, %r732;
	ld.global.u32 	%r733, [%rd6+284];
	xor.b32  	%r1075, %r1075, %r733;
	ld.global.u32 	%r734, [%rd6+288];
	xor.b32  	%r1074, %r1074, %r734;
	ld.global.u32 	%r735, [%rd6+292];
	xor.b32  	%r1073, %r1073, %r735;
	ld.global.u32 	%r736, [%rd6+296];
	xor.b32  	%r1072, %r1072, %r736;
$L__BB0_35:
	and.b32  	%r738, %r630, 32768;
	setp.eq.s32 	%p19, %r738, 0;
	@%p19 bra 	$L__BB0_37;
	ld.global.u32 	%r739, [%rd6+300];
	xor.b32  	%r1076, %r1076, %r739;
	ld.global.u32 	%r740, [%rd6+304];
	xor.b32  	%r1075, %r1075, %r740;
	ld.global.u32 	%r741, [%rd6+308];
	xor.b32  	%r1074, %r1074, %r741;
	ld.global.u32 	%r742, [%rd6+312];
	xor.b32  	%r1073, %r1073, %r742;
	ld.global.u32 	%r743, [%rd6+316];
	xor.b32  	%r1072, %r1072, %r743;
$L__BB0_37:
	add.s32 	%r1071, %r1071, 16;
	setp.ne.s32 	%p20, %r1071, 32;
	@%p20 bra 	$L__BB0_5;
	mad.lo.s32 	%r744, %r1065, -31, %r22;
	add.s32 	%r1065, %r744, 1;
	setp.ne.s32 	%p21, %r1065, 5;
	@%p21 bra 	$L__BB0_4;
	st.local.u32 	[%rd1+4], %r1076;
	st.local.v2.u32 	[%rd1+8], {%r1075, %r1074};
	st.local.v2.u32 	[%rd1+16], {%r1073, %r1072};
	setp.eq.s64 	%p22, %rd4, 1;
	@%p22 bra 	$L__BB0_114;
	mov.b32 	%r1072, 0;
	mov.u32 	%r1073, %r1072;
	mov.u32 	%r1074, %r1072;
	mov.u32 	%r1075, %r1072;
	mov.u32 	%r1076, %r1072;
	mov.u32 	%r1157, %r1072;
$L__BB0_41:
	mul.wide.u32 	%rd21, %r1157, 4;
	add.s64 	%rd22, %rd1, %rd21;
	ld.local.u32 	%r197, [%rd22+4];
	shl.b32 	%r198, %r1157, 5;
	mov.b32 	%r1163, 0;
$L__BB0_42:
	.pragma "nounroll";
	shr.u32 	%r747, %r197, %r1163;
	and.b32  	%r748, %r747, 1;
	setp.eq.b32 	%p23, %r748, 1;
	not.pred 	%p24, %p23;
	add.s32 	%r749, %r198, %r1163;
	mul.lo.s32 	%r750, %r749, 5;
	mul.wide.u32 	%rd23, %r750, 4;
	add.s64 	%rd7, %rd5, %rd23;
	@%p24 bra 	$L__BB0_44;
	ld.global.u32 	%r751, [%rd7];
	xor.b32  	%r1076, %r1076, %r751;
	ld.global.u32 	%r752, [%rd7+4];
	xor.b32  	%r1075, %r1075, %r752;
	ld.global.u32 	%r753, [%rd7+8];
	xor.b32  	%r1074, %r1074, %r753;
	ld.global.u32 	%r754, [%rd7+12];
	xor.b32  	%r1073, %r1073, %r754;
	ld.global.u32 	%r755, [%rd7+16];
	xor.b32  	%r1072, %r1072, %r755;
$L__BB0_44:
	and.b32  	%r757, %r747, 2;
	setp.eq.s32 	%p25, %r757, 0;
	@%p25 bra 	$L__BB0_46;
	ld.global.u32 	%r758, [%rd7+20];
	xor.b32  	%r1076, %r1076, %r758;
	ld.global.u32 	%r759, [%rd7+24];
	xor.b32  	%r1075, %r1075, %r759;
	ld.global.u32 	%r760, [%rd7+28];
	xor.b32  	%r1074, %r1074, %r760;
	ld.global.u32 	%r761, [%rd7+32];
	xor.b32  	%r1073, %r1073, %r761;
	ld.global.u32 	%r762, [%rd7+36];
	xor.b32  	%r1072, %r1072, %r762;
$L__BB0_46:
	and.b32  	%r764, %r747, 4;
	setp.eq.s32 	%p26, %r764, 0;
	@%p26 bra 	$L__BB0_48;
	ld.global.u32 	%r765, [%rd7+40];
	xor.b32  	%r1076, %r1076, %r765;
	ld.global.u32 	%r766, [%rd7+44];
	xor.b32  	%r1075, %r1075, %r766;
	ld.global.u32 	%r767, [%rd7+48];
	xor.b32  	%r1074, %r1074, %r767;
	ld.global.u32 	%r768, [%rd7+52];
	xor.b32  	%r1073, %r1073, %r768;
	ld.global.u32 	%r769, [%rd7+56];
	xor.b32  	%r1072, %r1072, %r769;
$L__BB0_48:
	and.b32  	%r771, %r747, 8;
	setp.eq.s32 	%p27, %r771, 0;
	@%p27 bra 	$L__BB0_50;
	ld.global.u32 	%r772, [%rd7+60];
	xor.b32  	%r1076, %r1076, %r772;
	ld.global.u32 	%r773, [%rd7+64];
	xor.b32  	%r1075, %r1075, %r773;
	ld.global.u32 	%r774, [%rd7+68];
	xor.b32  	%r1074, %r1074, %r774;
	ld.global.u32 	%r775, [%rd7+72];
	xor.b32  	%r1073, %r1073, %r775;
	ld.global.u32 	%r776, [%rd7+76];
	xor.b32  	%r1072, %r1072, %r776;
$L__BB0_50:
	and.b32  	%r778, %r747, 16;
	setp.eq.s32 	%p28, %r778, 0;
	@%p28 bra 	$L__BB0_52;
	ld.global.u32 	%r779, [%rd7+80];
	xor.b32  	%r1076, %r1076, %r779;
	ld.global.u32 	%r780, [%rd7+84];
	xor.b32  	%r1075, %r1075, %r780;
	ld.global.u32 	%r781, [%rd7+88];
	xor.b32  	%r1074, %r1074, %r781;
	ld.global.u32 	%r782, [%rd7+92];
	xor.b32  	%r1073, %r1073, %r782;
	ld.global.u32 	%r783, [%rd7+96];
	xor.b32  	%r1072, %r1072, %r783;
$L__BB0_52:
	and.b32  	%r785, %r747, 32;
	setp.eq.s32 	%p29, %r785, 0;
	@%p29 bra 	$L__BB0_54;
	ld.global.u32 	%r786, [%rd7+100];
	xor.b32  	%r1076, %r1076, %r786;
	ld.global.u32 	%r787, [%rd7+104];
	xor.b32  	%r1075, %r1075, %r787;
	ld.global.u32 	%r788, [%rd7+108];
	xor.b32  	%r1074, %r1074, %r788;
	ld.global.u32 	%r789, [%rd7+112];
	xor.b32  	%r1073, %r1073, %r789;
	ld.global.u32 	%r790, [%rd7+116];
	xor.b32  	%r1072, %r1072, %r790;
$L__BB0_54:
	and.b32  	%r792, %r747, 64;
	setp.eq.s32 	%p30, %r792, 0;
	@%p30 bra 	$L__BB0_56;
	ld.global.u32 	%r793, [%rd7+120];
	xor.b32  	%r1076, %r1076, %r793;
	ld.global.u32 	%r794, [%rd7+124];
	xor.b32  	%r1075, %r1075, %r794;
	ld.global.u32 	%r795, [%rd7+128];
	xor.b32  	%r1074, %r1074, %r795;
	ld.global.u32 	%r796, [%rd7+132];
	xor.b32  	%r1073, %r1073, %r796;
	ld.global.u32 	%r797, [%rd7+136];
	xor.b32  	%r1072, %r1072, %r797;
$L__BB0_56:
	and.b32  	%r799, %r747, 128;
	setp.eq.s32 	%p31, %r799, 0;
	@%p31 bra 	$L__BB0_58;
	ld.global.u32 	%r800, [%rd7+140];
	xor.b32  	%r1076, %r1076, %r800;
	ld.global.u32 	%r801, [%rd7+144];
	xor.b32  	%r1075, %r1075, %r801;
	ld.global.u32 	%r802, [%rd7+148];
	xor.b32  	%r1074, %r1074, %r802;
	ld.global.u32 	%r803, [%rd7+152];
	xor.b32  	%r1073, %r1073, %r803;
	ld.global.u32 	%r804, [%rd7+156];
	xor.b32  	%r1072, %r1072, %r804;
$L__BB0_58:
	and.b32  	%r806, %r747, 256;
	setp.eq.s32 	%p32, %r806, 0;
	@%p32 bra 	$L__BB0_60;
	ld.global.u32 	%r807, [%rd7+160];
	xor.b32  	%r1076, %r1076, %r807;
	ld.global.u32 	%r808, [%rd7+164];
	xor.b32  	%r1075, %r1075, %r808;
	ld.global.u32 	%r809, [%rd7+168];
	xor.b32  	%r1074, %r1074, %r809;
	ld.global.u32 	%r810, [%rd7+172];
	xor.b32  	%r1073, %r1073, %r810;
	ld.global.u32 	%r811, [%rd7+176];
	xor.b32  	%r1072, %r1072, %r811;
$L__BB0_60:
	and.b32  	%r813, %r747, 512;
	setp.eq.s32 	%p33, %r813, 0;
	@%p33 bra 	$L__BB0_62;
	ld.global.u32 	%r814, [%rd7+180];
	xor.b32  	%r1076, %r1076, %r814;
	ld.global.u32 	%r815, [%rd7+184];
	xor.b32  	%r1075, %r1075, %r815;
	ld.global.u32 	%r816, [%rd7+188];
	xor.b32  	%r1074, %r1074, %r816;
	ld.global.u32 	%r817, [%rd7+192];
	xor.b32  	%r1073, %r1073, %r817;
	ld.global.u32 	%r818, [%rd7+196];
	xor.b32  	%r1072, %r1072, %r818;
$L__BB0_62:
	and.b32  	%r820, %r747, 1024;
	setp.eq.s32 	%p34, %r820, 0;
	@%p34 bra 	$L__BB0_64;
	ld.global.u32 	%r821, [%rd7+200];
	xor.b32  	%r1076, %r1076, %r821;
	ld.global.u32 	%r822, [%rd7+204];
	xor.b32  	%r1075, %r1075, %r822;
	ld.global.u32 	%r823, [%rd7+208];
	xor.b32  	%r1074, %r1074, %r823;
	ld.global.u32 	%r824, [%rd7+212];
	xor.b32  	%r1073, %r1073, %r824;
	ld.global.u32 	%r825, [%rd7+216];
	xor.b32  	%r1072, %r1072, %r825;
$L__BB0_64:
	and.b32  	%r827, %r747, 2048;
	setp.eq.s32 	%p35, %r827, 0;
	@%p35 bra 	$L__BB0_66;
	ld.global.u32 	%r828, [%rd7+220];
	xor.b32  	%r1076, %r1076, %r828;
	ld.global.u32 	%r829, [%rd7+224];
	xor.b32  	%r1075, %r1075, %r829;
	ld.global.u32 	%r830, [%rd7+228];
	xor.b32  	%r1074, %r1074, %r830;
	ld.global.u32 	%r831, [%rd7+232];
	xor.b32  	%r1073, %r1073, %r831;
	ld.global.u32 	%r832, [%rd7+236];
	xor.b32  	%r1072, %r1072, %r832;
$L__BB0_66:
	and.b32  	%r834, %r747, 4096;
	setp.eq.s32 	%p36, %r834, 0;
	@%p36 bra 	$L__BB0_68;
	ld.global.u32 	%r835, [%rd7+240];
	xor.b32  	%r1076, %r1076, %r835;
	ld.global.u32 	%r836, [%rd7+244];
	xor.b32  	%r1075, %r1075, %r836;
	ld.global.u32 	%r837, [%rd7+248];
	xor.b32  	%r1074, %r1074, %r837;
	ld.global.u32 	%r838, [%rd7+252];
	xor.b32  	%r1073, %r1073, %r838;
	ld.global.u32 	%r839, [%rd7+256];
	xor.b32  	%r1072, %r1072, %r839;
$L__BB0_68:
	and.b32  	%r841, %r747, 8192;
	setp.eq.s32 	%p37, %r841, 0;
	@%p37 bra 	$L__BB0_70;
	ld.global.u32 	%r842, [%rd7+260];
	xor.b32  	%r1076, %r1076, %r842;
	ld.global.u32 	%r843, [%rd7+264];
	xor.b32  	%r1075, %r1075, %r843;
	ld.global.u32 	%r844, [%rd7+268];
	xor.b32  	%r1074, %r1074, %r844;
	ld.global.u32 	%r845, [%rd7+272];
	xor.b32  	%r1073, %r1073, %r845;
	ld.global.u32 	%r846, [%rd7+276];
	xor.b32  	%r1072, %r1072, %r846;
$L__BB0_70:
	and.b32  	%r848, %r747, 16384;
	setp.eq.s32 	%p38, %r848, 0;
	@%p38 bra 	$L__BB0_72;
	ld.global.u32 	%r849, [%rd7+280];
	xor.b32  	%r1076, %r1076, %r849;
	ld.global.u32 	%r850, [%rd7+284];
	xor.b32  	%r1075, %r1075, %r850;
	ld.global.u32 	%r851, [%rd7+288];
	xor.b32  	%r1074, %r1074, %r851;
	ld.global.u32 	%r852, [%rd7+292];
	xor.b32  	%r1073, %r1073, %r852;
	ld.global.u32 	%r853, [%rd7+296];
	xor.b32  	%r1072, %r1072, %r853;
$L__BB0_72:
	and.b32  	%r855, %r747, 32768;
	setp.eq.s32 	%p39, %r855, 0;
	@%p39 bra 	$L__BB0_74;
	ld.global.u32 	%r856, [%rd7+300];
	xor.b32  	%r1076, %r1076, %r856;
	ld.global.u32 	%r857, [%rd7+304];
	xor.b32  	%r1075, %r1075, %r857;
	ld.global.u32 	%r858, [%rd7+308];
	xor.b32  	%r1074, %r1074, %r858;
	ld.global.u32 	%r859, [%rd7+312];
	xor.b32  	%r1073, %r1073, %r859;
	ld.global.u32 	%r860, [%rd7+316];
	xor.b32  	%r1072, %r1072, %r860;
$L__BB0_74:
	add.s32 	%r1163, %r1163, 16;
	setp.ne.s32 	%p40, %r1163, 32;
	@%p40 bra 	$L__BB0_42;
	mad.lo.s32 	%r861, %r1157, -31, %r198;
	add.s32 	%r1157, %r861, 1;
	setp.ne.s32 	%p41, %r1157, 5;
	@%p41 bra 	$L__BB0_41;
	st.local.u32 	[%rd1+4], %r1076;
	st.local.v2.u32 	[%rd1+8], {%r1075, %r1074};
	st.local.v2.u32 	[%rd1+16], {%r1073, %r1072};
	setp.ne.s64 	%p42, %rd4, 3;
	@%p42 bra 	$L__BB0_114;
	mov.b32 	%r1072, 0;
	mov.u32 	%r1073, %r1072;
	mov.u32 	%r1074, %r1072;
	mov.u32 	%r1075, %r1072;
	mov.u32 	%r1076, %r1072;
	mov.u32 	%r1249, %r1072;
$L__BB0_78:
	mul.wide.u32 	%rd24, %r1249, 4;
	add.s64 	%rd25, %rd1, %rd24;
	ld.local.u32 	%r373, [%rd25+4];
	shl.b32 	%r374, %r1249, 5;
	mov.b32 	%r1255, 0;
$L__BB0_79:
	.pragma "nounroll";
	shr.u32 	%r864, %r373, %r1255;
	and.b32  	%r865, %r864, 1;
	setp.eq.b32 	%p43, %r865, 1;
	not.pred 	%p44, %p43;
	add.s32 	%r866, %r374, %r1255;
	mul.lo.s32 	%r867, %r866, 5;
	mul.wide.u32 	%rd26, %r867, 4;
	add.s64 	%rd8, %rd5, %rd26;
	@%p44 bra 	$L__BB0_81;
	ld.global.u32 	%r868, [%rd8];
	xor.b32  	%r1076, %r1076, %r868;
	ld.global.u32 	%r869, [%rd8+4];
	xor.b32  	%r1075, %r1075, %r869;
	ld.global.u32 	%r870, [%rd8+8];
	xor.b32  	%r1074, %r1074, %r870;
	ld.global.u32 	%r871, [%rd8+12];
	xor.b32  	%r1073, %r1073, %r871;
	ld.global.u32 	%r872, [%rd8+16];
	xor.b32  	%r1072, %r1072, %r872;
$L__BB0_81:
	and.b32  	%r874, %r864, 2;
	setp.eq.s32 	%p45, %r874, 0;
	@%p45 bra 	$L__BB0_83;
	ld.global.u32 	%r875, [%rd8+20];
	xor.b32  	%r1076, %r1076, %r875;
	ld.global.u32 	%r876, [%rd8+24];
	xor.b32  	%r1075, %r1075, %r876;
	ld.global.u32 	%r877, [%rd8+28];
	xor.b32  	%r1074, %r1074, %r877;
	ld.global.u32 	%r878, [%rd8+32];
	xor.b32  	%r1073, %r1073, %r878;
	ld.global.u32 	%r879, [%rd8+36];
	xor.b32  	%r1072, %r1072, %r879;
$L__BB0_83:
	and.b32  	%r881, %r864, 4;
	setp.eq.s32 	%p46, %r881, 0;
	@%p46 bra 	$L__BB0_85;
	ld.global.u32 	%r882, [%rd8+40];
	xor.b32  	%r1076, %r1076, %r882;
	ld.global.u32 	%r883, [%rd8+44];
	xor.b32  	%r1075, %r1075, %r883;
	ld.global.u32 	%r884, [%rd8+48];
	xor.b32  	%r1074, %r1074, %r884;
	ld.global.u32 	%r885, [%rd8+52];
	xor.b32  	%r1073, %r1073, %r885;
	ld.global.u32 	%r886, [%rd8+56];
	xor.b32  	%r1072, %r1072, %r886;
$L__BB0_85:
	and.b32  	%r888, %r864, 8;
	setp.eq.s32 	%p47, %r888, 0;
	@%p47 bra 	$L__BB0_87;
	ld.global.u32 	%r889, [%rd8+60];
	xor.b32  	%r1076, %r1076, %r889;
	ld.global.u32 	%r890, [%rd8+64];
	xor.b32  	%r1075, %r1075, %r890;
	ld.global.u32 	%r891, [%rd8+68];
	xor.b32  	%r1074, %r1074, %r891;
	ld.global.u32 	%r892, [%rd8+72];
	xor.b32  	%r1073, %r1073, %r892;
	ld.global.u32 	%r893, [%rd8+76];
	xor.b32  	%r1072, %r1072, %r893;
$L__BB0_87:
	and.b32  	%r895, %r864, 16;
	setp.eq.s32 	%p48, %r895, 0;
	@%p48 bra 	$L__BB0_89;
	ld.global.u32 	%r896, [%rd8+80];
	xor.b32  	%r1076, %r1076, %r896;
	ld.global.u32 	%r897, [%rd8+84];
	xor.b32  	%r1075, %r1075, %r897;
	ld.global.u32 	%r898, [%rd8+88];
	xor.b32  	%r1074, %r1074, %r898;
	ld.global.u32 	%r899, [%rd8+92];
	xor.b32  	%r1073, %r1073, %r899;
	ld.global.u32 	%r900, [%rd8+96];
	xor.b32  	%r1072, %r1072, %r900;
$L__BB0_89:
	and.b32  	%r902, %r864, 32;
	setp.eq.s32 	%p49, %r902, 0;
	@%p49 bra 	$L__BB0_91;
	ld.global.u32 	%r903, [%rd8+100];
	xor.b32  	%r1076, %r1076, %r903;
	ld.global.u32 	%r904, [%rd8+104];
	xor.b32  	%r1075, %r1075, %r904;
	ld.global.u32 	%r905, [%rd8+108];
	xor.b32  	%r1074, %r1074, %r905;
	ld.global.u32 	%r906, [%rd8+112];
	xor.b32  	%r1073, %r1073, %r906;
	ld.global.u32 	%r907, [%rd8+116];
	xor.b32  	%r1072, %r1072, %r907;
$L__BB0_91:
	and.b32  	%r909, %r864, 64;
	setp.eq.s32 	%p50, %r909, 0;
	@%p50 bra 	$L__BB0_93;
	ld.global.u32 	%r910, [%rd8+120];
	xor.b32  	%r1076, %r1076, %r910;
	ld.global.u32 	%r911, [%rd8+124];
	xor.b32  	%r1075, %r1075, %r911;
	ld.global.u32 	%r912, [%rd8+128];
	xor.b32  	%r1074, %r1074, %r912;
	ld.global.u32 	%r913, [%rd8+132];
	xor.b32  	%r1073, %r1073, %r913;
	ld.global.u32 	%r914, [%rd8+136];
	xor.b32  	%r1072, %r1072, %r914;
$L__BB0_93:
	and.b32  	%r916, %r864, 128;
	setp.eq.s32 	%p51, %r916, 0;
	@%p51 bra 	$L__BB0_95;
	ld.global.u32 	%r917, [%rd8+140];
	xor.b32  	%r1076, %r1076, %r917;
	ld.global.u32 	%r918, [%rd8+144];
	xor.b32  	%r1075, %r1075, %r918;
	ld.global.u32 	%r919, [%rd8+148];
	xor.b32  	%r1074, %r1074, %r919;
	ld.global.u32 	%r920, [%rd8+152];
	xor.b32  	%r1073, %r1073, %r920;
	ld.global.u32 	%r921, [%rd8+156];
	xor.b32  	%r1072, %r1072, %r921;
$L__BB0_95:
	and.b32  	%r923, %r864, 256;
	setp.eq.s32 	%p52, %r923, 0;
	@%p52 bra 	$L__BB0_97;
	ld.global.u32 	%r924, [%rd8+160];
	xor.b32  	%r1076, %r1076, %r924;
	ld.global.u32 	%r925, [%rd8+164];
	xor.b32  	%r1075, %r1075, %r925;
	ld.global.u32 	%r926, [%rd8+168];
	xor.b32  	%r1074, %r1074, %r926;
	ld.global.u32 	%r927, [%rd8+172];
	xor.b32  	%r1073, %r1073, %r927;
	ld.global.u32 	%r928, [%rd8+176];
	xor.b32  	%r1072, %r1072, %r928;
$L__BB0_97:
	and.b32  	%r930, %r864, 512;
	setp.eq.s32 	%p53, %r930, 0;
	@%p53 bra 	$L__BB0_99;
	ld.global.u32 	%r931, [%rd8+180];
	xor.b32  	%r1076, %r1076, %r931;
	ld.global.u32 	%r932, [%rd8+184];
	xor.b32  	%r1075, %r1075, %r932;
	ld.global.u32 	%r933, [%rd8+188];
	xor.b32  	%r1074, %r1074, %r933;
	ld.global.u32 	%r934, [%rd8+192];
	xor.b32  	%r1073, %r1073, %r934;
	ld.global.u32 	%r935, [%rd8+196];
	xor.b32  	%r1072, %r1072, %r935;
$L__BB0_99:
	and.b32  	%r937, %r864, 1024;
	setp.eq.s32 	%p54, %r937, 0;
	@%p54 bra 	$L__BB0_101;
	ld.global.u32 	%r938, [%rd8+200];
	xor.b32  	%r1076, %r1076, %r938;
	ld.global.u32 	%r939, [%rd8+204];
	xor.b32  	%r1075, %r1075, %r939;
	ld.global.u32 	%r940, [%rd8+208];
	xor.b32  	%r1074, %r1074, %r940;
	ld.global.u32 	%r941, [%rd8+212];
	xor.b32  	%r1073, %r1073, %r941;
	ld.global.u32 	%r942, [%rd8+216];
	xor.b32  	%r1072, %r1072, %r942;
$L__BB0_101:
	and.b32  	%r944, %r864, 2048;
	setp.eq.s32 	%p55, %r944, 0;
	@%p55 bra 	$L__BB0_103;
	ld.global.u32 	%r945, [%rd8+220];
	xor.b32  	%r1076, %r1076, %r945;
	ld.global.u32 	%r946, [%rd8+224];
	xor.b32  	%r1075, %r1075, %r946;
	ld.global.u32 	%r947, [%rd8+228];
	xor.b32  	%r1074, %r1074, %r947;
	ld.global.u32 	%r948, [%rd8+232];
	xor.b32  	%r1073, %r1073, %r948;
	ld.global.u32 	%r949, [%rd8+236];
	xor.b32  	%r1072, %r1072, %r949;
$L__BB0_103:
	and.b32  	%r951, %r864, 4096;
	setp.eq.s32 	%p56, %r951, 0;
	@%p56 bra 	$L__BB0_105;
	ld.global.u32 	%r952, [%rd8+240];
	xor.b32  	%r1076, %r1076, %r952;
	ld.global.u32 	%r953, [%rd8+244];
	xor.b32  	%r1075, %r1075, %r953;
	ld.global.u32 	%r954, [%rd8+248];
	xor.b32  	%r1074, %r1074, %r954;
	ld.global.u32 	%r955, [%rd8+252];
	xor.b32  	%r1073, %r1073, %r955;
	ld.global.u32 	%r956, [%rd8+256];
	xor.b32  	%r1072, %r1072, %r956;
$L__BB0_105:
	and.b32  	%r958, %r864, 8192;
	setp.eq.s32 	%p57, %r958, 0;
	@%p57 bra 	$L__BB0_107;
	ld.global.u32 	%r959, [%rd8+260];
	xor.b32  	%r1076, %r1076, %r959;
	ld.global.u32 	%r960, [%rd8+264];
	xor.b32  	%r1075, %r1075, %r960;
	ld.global.u32 	%r961, [%rd8+268];
	xor.b32  	%r1074, %r1074, %r961;
	ld.global.u32 	%r962, [%rd8+272];
	xor.b32  	%r1073, %r1073, %r962;
	ld.global.u32 	%r963, [%rd8+276];
	xor.b32  	%r1072, %r1072, %r963;
$L__BB0_107:
	and.b32  	%r965, %r864, 16384;
	setp.eq.s32 	%p58, %r965, 0;
	@%p58 bra 	$L__BB0_109;
	ld.global.u32 	%r966, [%rd8+280];
	xor.b32  	%r1076, %r1076, %r966;
	ld.global.u32 	%r967, [%rd8+284];
	xor.b32  	%r1075, %r1075, %r967;
	ld.global.u32 	%r968, [%rd8+288];
	xor.b32  	%r1074, %r1074, %r968;
	ld.global.u32 	%r969, [%rd8+292];
	xor.b32  	%r1073, %r1073, %r969;
	ld.global.u32 	%r970, [%rd8+296];
	xor.b32  	%r1072, %r1072, %r970;
$L__BB0_109:
	and.b32  	%r972, %r864, 32768;
	setp.eq.s32 	%p59, %r972, 0;
	@%p59 bra 	$L__BB0_111;
	ld.global.u32 	%r973, [%rd8+300];
	xor.b32  	%r1076, %r1076, %r973;
	ld.global.u32 	%r974, [%rd8+304];
	xor.b32  	%r1075, %r1075, %r974;
	ld.global.u32 	%r975, [%rd8+308];
	xor.b32  	%r1074, %r1074, %r975;
	ld.global.u32 	%r976, [%rd8+312];
	xor.b32  	%r1073, %r1073, %r976;
	ld.global.u32 	%r977, [%rd8+316];
	xor.b32  	%r1072, %r1072, %r977;
$L__BB0_111:
	add.s32 	%r1255, %r1255, 16;
	setp.ne.s32 	%p60, %r1255, 32;
	@%p60 bra 	$L__BB0_79;
	mad.lo.s32 	%r978, %r1249, -31, %r374;
	add.s32 	%r1249, %r978, 1;
	setp.ne.s32 	%p61, %r1249, 5;
	@%p61 bra 	$L__BB0_78;
	st.local.u32 	[%rd1+4], %r1076;
	st.local.v2.u32 	[%rd1+8], {%r1075, %r1074};
	st.local.v2.u32 	[%rd1+16], {%r1073, %r1072};
$L__BB0_114:
	shr.u64 	%rd38, %rd3, 2;
	add.s32 	%r1059, %r1059, 1;
	setp.gt.u64 	%p62, %rd3, 3;
	@%p62 bra 	$L__BB0_2;
$L__BB0_115:
	setp.eq.s32 	%p63, %r1, 0;
	shr.u32 	%r980, %r1076, 2;
	xor.b32  	%r981, %r980, %r1076;
	shl.b32 	%r982, %r1072, 4;
	shl.b32 	%r983, %r981, 1;
	xor.b32  	%r984, %r983, %r982;
	xor.b32  	%r985, %r984, %r981;
	xor.b32  	%r1372, %r985, %r1072;
	add.s32 	%r986, %r3, %r1372;
	add.s32 	%r987, %r986, 362437;
	cvt.rn.f32.u32 	%f19, %r987;
	fma.rn.f32 	%f20, %f19, 0f2F800000, 0f2F000000;
	mul.f32 	%f21, %f1, %f20;
	shl.b32 	%r988, %r1, 2;
	mov.u32 	%r989, _ZZ8simulatePfS_S_S_mE4shrX;
	add.s32 	%r555, %r989, %r988;
	st.shared.f32 	[%r555], %f21;
	shr.u32 	%r990, %r1075, 2;
	xor.b32  	%r991, %r990, %r1075;
	shl.b32 	%r992, %r1372, 4;
	shl.b32 	%r993, %r991, 1;
	xor.b32  	%r994, %r993, %r992;
	xor.b32  	%r995, %r994, %r991;
	xor.b32  	%r1363, %r995, %r1372;
	add.s32 	%r996, %r3, %r1363;
	add.s32 	%r997, %r996, 724874;
	cvt.rn.f32.u32 	%f22, %r997;
	fma.rn.f32 	%f23, %f22, 0f2F800000, 0f2F000000;
	mul.f32 	%f24, %f1, %f23;
	mov.u32 	%r998, _ZZ8simulatePfS_S_S_mE4shrY;
	add.s32 	%r557, %r998, %r988;
	st.shared.f32 	[%r557], %f24;
	shr.u32 	%r999, %r1074, 2;
	xor.b32  	%r1000, %r999, %r1074;
	shl.b32 	%r1001, %r1363, 4;
	shl.b32 	%r1002, %r1000, 1;
	xor.b32  	%r1003, %r1002, %r1001;
	xor.b32  	%r1004, %r1003, %r1000;
	xor.b32  	%r1362, %r1004, %r1363;
	add.s32 	%r1369, %r3, 1087311;
	add.s32 	%r1005, %r1362, %r1369;
	cvt.rn.f32.u32 	%f25, %r1005;
	fma.rn.f32 	%f26, %f25, 0f2F800000, 0f2F000000;
	mul.f32 	%f27, %f1, %f26;
	mov.u32 	%r1006, _ZZ8simulatePfS_S_S_mE4shrZ;
	add.s32 	%r560, %r1006, %r988;
	st.shared.f32 	[%r560], %f27;
	mov.u32 	%r1007, _ZZ8simulatePfS_S_S_mE4newX;
	add.s32 	%r561, %r1007, %r988;
	st.shared.f32 	[%r561], %f21;
	mov.u32 	%r1008, _ZZ8simulatePfS_S_S_mE4newY;
	add.s32 	%r562, %r1008, %r988;
	st.shared.f32 	[%r562], %f24;
	mov.u32 	%r1009, _ZZ8simulatePfS_S_S_mE4newZ;
	add.s32 	%r563, %r1009, %r988;
	st.shared.f32 	[%r563], %f27;
	bar.sync 	0;
	mov.u32 	%r1010, _ZZ6EnergyPfS_S_iE5vec_E;
	add.s32 	%r564, %r1010, %r988;
	selp.u32 	%r565, 1, 0, %p63;
	mad.lo.s32 	%r1011, %r2, 1000, 270;
	cvt.rn.f64.s32 	%fd1, %r1011;
	mov.f64 	%fd2, 0d3F847AE147AE147B;
	div.rn.f64 	%fd3, %fd2, %fd1;
	cvt.rn.f32.f64 	%f2, %fd3;
	mov.b32 	%r1352, 0;
	mov.u32 	%r1381, %r1352;
$L__BB0_116:
	neg.s32 	%r1354, %r1;
	mov.b32 	%r1367, 0;
	mov.u32 	%r1360, _ZZ8simulatePfS_S_S_mE4shrZ;
	mov.u32 	%r1359, _ZZ8simulatePfS_S_S_mE4shrY;
	mov.u32 	%r1358, _ZZ8simulatePfS_S_S_mE4shrX;
	mov.u32 	%r1357, _ZZ8simulatePfS_S_S_mE4newZ;
	mov.u32 	%r1356, _ZZ8simulatePfS_S_S_mE4newY;
	mov.u32 	%r1355, _ZZ8simulatePfS_S_S_mE4newX;
$L__BB0_117:
	setp.ne.s32 	%p64, %r1354, 0;
	mov.u32 	%r1370, %r1362;
	mov.u32 	%r1371, %r1363;
	@%p64 bra 	$L__BB0_130;
	shr.u32 	%r1019, %r1073, 2;
	xor.b32  	%r1020, %r1019, %r1073;
	shl.b32 	%r1021, %r1362, 4;
	shl.b32 	%r1022, %r1020, 1;
	xor.b32  	%r1023, %r1022, %r1021;
	xor.b32  	%r1024, %r1023, %r1020;
	xor.b32  	%r590, %r1024, %r1362;
	add.s32 	%r1025, %r1369, %r590;
	add.s32 	%r1026, %r1025, 362437;
	cvt.rn.f32.u32 	%f28, %r1026;
	fma.rn.f32 	%f29, %f28, 0f2F800000, 0f2F000000;
	add.f32 	%f30, %f29, 0fBF000000;
	ld.shared.f32 	%f31, [%r561];
	add.f32 	%f3, %f31, %f30;
	st.shared.f32 	[%r561], %f3;
	setp.geu.f32 	%p65, %f3, 0f00000000;
	@%p65 bra 	$L__BB0_120;
	abs.f32 	%f33, %f3;
	st.shared.f32 	[%r561], %f33;
	bra.uni 	$L__BB0_122;
$L__BB0_120:
	setp.leu.f32 	%p66, %f3, %f1;
	@%p66 bra 	$L__BB0_122;
	sub.f32 	%f32, %f3, %f1;
	st.shared.f32 	[%r561], %f32;
$L__BB0_122:
	shr.u32 	%r1027, %r1072, 2;
	xor.b32  	%r1028, %r1027, %r1072;
	shl.b32 	%r1029, %r590, 4;
	shl.b32 	%r1030, %r1028, 1;
	xor.b32  	%r1031, %r1030, %r1029;
	xor.b32  	%r1032, %r1031, %r1028;
	xor.b32  	%r1371, %r1032, %r590;
	add.s32 	%r1033, %r1369, %r1371;
	add.s32 	%r1034, %r1033, 724874;
	cvt.rn.f32.u32 	%f34, %r1034;
	fma.rn.f32 	%f35, %f34, 0f2F800000, 0f2F000000;
	add.f32 	%f36, %f35, 0fBF000000;
	ld.shared.f32 	%f37, [%r562];
	add.f32 	%f4, %f37, %f36;
	st.shared.f32 	[%r562], %f4;
	setp.geu.f32 	%p67, %f4, 0f00000000;
	@%p67 bra 	$L__BB0_124;
	abs.f32 	%f39, %f4;
	st.shared.f32 	[%r562], %f39;
	bra.uni 	$L__BB0_126;
$L__BB0_124:
	setp.leu.f32 	%p68, %f4, %f1;
	@%p68 bra 	$L__BB0_126;
	sub.f32 	%f38, %f4, %f1;
	st.shared.f32 	[%r562], %f38;
$L__BB0_126:
	shr.u32 	%r1035, %r1372, 2;
	xor.b32  	%r1036, %r1035, %r1372;
	shl.b32 	%r1037, %r1371, 4;
	shl.b32 	%r1038, %r1036, 1;
	xor.b32  	%r1039, %r1038, %r1037;
	xor.b32  	%r1040, %r1039, %r1036;
	xor.b32  	%r1370, %r1040, %r1371;
	add.s32 	%r1369, %r1369, 1087311;
	add.s32 	%r1041, %r1370, %r1369;
	cvt.rn.f32.u32 	%f40, %r1041;
	fma.rn.f32 	%f41, %f40, 0f2F800000, 0f2F000000;
	add.f32 	%f42, %f41, 0fBF000000;
	ld.shared.f32 	%f43, [%r563];
	add.f32 	%f5, %f43, %f42;
	st.shared.f32 	[%r563], %f5;
	setp.geu.f32 	%p69, %f5, 0f00000000;
	@%p69 bra 	$L__BB0_128;
	abs.f32 	%f45, %f5;
	st.shared.f32 	[%r563], %f45;
	mov.u32 	%r1372, %r590;
	mov.u32 	%r1072, %r1362;
	mov.u32 	%r1073, %r1363;
	bra.uni 	$L__BB0_130;
$L__BB0_128:
	setp.leu.f32 	%p70, %f5, %f1;
	mov.u32 	%r1372, %r590;
	mov.u32 	%r1072, %r1362;
	mov.u32 	%r1073, %r1363;
	@%p70 bra 	$L__BB0_130;
	sub.f32 	%f44, %f5, %f1;
	st.shared.f32 	[%r563], %f44;
	mov.u32 	%r1372, %r590;
	mov.u32 	%r1072, %r1362;
	mov.u32 	%r1073, %r1363;
$L__BB0_130:
	setp.gt.u32 	%p71, %r1, 27;
	bar.sync 	0;
	@%p71 bra 	$L__BB0_132;
	mov.b32 	%r1042, 0;
	st.shared.u32 	[%r564+400], %r1042;
$L__BB0_132:
	setp.eq.s32 	%p72, %r1354, 0;
	mov.f32 	%f142, 0f00000000;
	@%p72 bra 	$L__BB0_134;
	ld.shared.f32 	%f47, [%r1355];
	ld.shared.f32 	%f48, [%r561];
	sub.f32 	%f49, %f47, %f48;
	ld.shared.f32 	%f50, [%r1356];
	ld.shared.f32 	%f51, [%r562];
	sub.f32 	%f52, %f50, %f51;
	ld.shared.f32 	%f53, [%r1357];
	ld.shared.f32 	%f54, [%r563];
	sub.f32 	%f55, %f53, %f54;
	mul.f32 	%f56, %f52, %f52;
	fma.rn.f32 	%f57, %f49, %f49, %f56;
	fma.rn.f32 	%f58, %f55, %f55, %f57;
	rcp.rn.f32 	%f142, %f58;
$L__BB0_134:
	setp.gt.u32 	%p73, %r1, 35;
	st.shared.f32 	[%r564], %f142;
	bar.sync 	0;
	@%p73 bra 	$L__BB0_136;
	ld.shared.f32 	%f59, [%r564+256];
	ld.shared.f32 	%f60, [%r564];
	add.f32 	%f61, %f59, %f60;
	st.shared.f32 	[%r564], %f61;
$L__BB0_136:
	setp.gt.u32 	%p74, %r1, 31;
	bar.sync 	0;
	@%p74 bra 	$L__BB0_138;
	ld.shared.f32 	%f62, [%r564+128];
	ld.shared.f32 	%f63, [%r564];
	add.f32 	%f64, %f62, %f63;
	st.shared.f32 	[%r564], %f64;
$L__BB0_138:
	setp.gt.u32 	%p75, %r1, 15;
	bar.sync 	0;
	@%p75 bra 	$L__BB0_140;
	ld.shared.f32 	%f65, [%r564+64];
	ld.shared.f32 	%f66, [%r564];
	add.f32 	%f67, %f65, %f66;
	st.shared.f32 	[%r564], %f67;
$L__BB0_140:
	setp.gt.u32 	%p76, %r1, 7;
	bar.sync 	0;
	@%p76 bra 	$L__BB0_142;
	ld.shared.f32 	%f68, [%r564+32];
	ld.shared.f32 	%f69, [%r564];
	add.f32 	%f70, %f68, %f69;
	st.shared.f32 	[%r564], %f70;
$L__BB0_142:
	setp.gt.u32 	%p77, %r1, 3;
	bar.sync 	0;
	@%p77 bra 	$L__BB0_144;
	ld.shared.f32 	%f71, [%r564+16];
	ld.shared.f32 	%f72, [%r564];
	add.f32 	%f73, %f71, %f72;
	st.shared.f32 	[%r564], %f73;
$L__BB0_144:
	setp.gt.u32 	%p78, %r1, 1;
	bar.sync 	0;
	@%p78 bra 	$L__BB0_146;
	ld.shared.f32 	%f74, [%r564+8];
	ld.shared.f32 	%f75, [%r564];
	add.f32 	%f76, %f74, %f75;
	st.shared.f32 	[%r564], %f76;
$L__BB0_146:
	setp.ne.s32 	%p79, %r1, 0;
	bar.sync 	0;
	@%p79 bra 	$L__BB0_148;
	ld.shared.f32 	%f77, [_ZZ6EnergyPfS_S_iE5vec_E+4];
	ld.shared.f32 	%f78, [%r564];
	add.f32 	%f79, %f77, %f78;
	st.shared.f32 	[%r564], %f79;
$L__BB0_148:
	bar.sync 	0;
	ld.shared.f32 	%f8, [_ZZ6EnergyPfS_S_iE5vec_E];
	@%p71 bra 	$L__BB0_150;
	mov.b32 	%r1043, 0;
	st.shared.u32 	[%r564+400], %r1043;
$L__BB0_150:
	mov.f32 	%f143, 0f00000000;
	@%p72 bra 	$L__BB0_152;
	ld.shared.f32 	%f81, [%r1358];
	ld.shared.f32 	%f82, [%r555];
	sub.f32 	%f83, %f81, %f82;
	ld.shared.f32 	%f84, [%r1359];
	ld.shared.f32 	%f85, [%r557];
	sub.f32 	%f86, %f84, %f85;
	ld.shared.f32 	%f87, [%r1360];
	ld.shared.f32 	%f88, [%r560];
	sub.f32 	%f89, %f87, %f88;
	mul.f32 	%f90, %f86, %f86;
	fma.rn.f32 	%f91, %f83, %f83, %f90;
	fma.rn.f32 	%f92, %f89, %f89, %f91;
	rcp.rn.f32 	%f143, %f92;
$L__BB0_152:
	st.shared.f32 	[%r564], %f143;
	bar.sync 	0;
	@%p73 bra 	$L__BB0_154;
	ld.shared.f32 	%f93, [%r564+256];
	ld.shared.f32 	%f94, [%r564];
	add.f32 	%f95, %f93, %f94;
	st.shared.f32 	[%r564], %f95;
$L__BB0_154:
	bar.sync 	0;
	@%p74 bra 	$L__BB0_156;
	ld.shared.f32 	%f96, [%r564+128];
	ld.shared.f32 	%f97, [%r564];
	add.f32 	%f98, %f96, %f97;
	st.shared.f32 	[%r564], %f98;
$L__BB0_156:
	bar.sync 	0;
	@%p75 bra 	$L__BB0_158;
	ld.shared.f32 	%f99, [%r564+64];
	ld.shared.f32 	%f100, [%r564];
	add.f32 	%f101, %f99, %f100;
	st.shared.f32 	[%r564], %f101;
$L__BB0_158:
	bar.sync 	0;
	@%p76 bra 	$L__BB0_160;
	ld.shared.f32 	%f102, [%r564+32];
	ld.shared.f32 	%f103, [%r564];
	add.f32 	%f104, %f102, %f103;
	st.shared.f32 	[%r564], %f104;
$L__BB0_160:
	setp.gt.u32 	%p86, %r1, 3;
	bar.sync 	0;
	@%p86 bra 	$L__BB0_162;
	ld.shared.f32 	%f105, [%r564+16];
	ld.shared.f32 	%f106, [%r564];
	add.f32 	%f107, %f105, %f106;
	st.shared.f32 	[%r564], %f107;
$L__BB0_162:
	setp.gt.u32 	%p87, %r1, 1;
	bar.sync 	0;
	@%p87 bra 	$L__BB0_164;
	ld.shared.f32 	%f108, [%r564+8];
	ld.shared.f32 	%f109, [%r564];
	add.f32 	%f110, %f108, %f109;
	st.shared.f32 	[%r564], %f110;
$L__BB0_164:
	setp.ne.s32 	%p88, %r1, 0;
	bar.sync 	0;
	@%p88 bra 	$L__BB0_166;
	ld.shared.f32 	%f111, [_ZZ6EnergyPfS_S_iE5vec_E+4];
	ld.shared.f32 	%f112, [%r564];
	add.f32 	%f113, %f111, %f112;
	st.shared.f32 	[%r564], %f113;
$L__BB0_166:
	setp.ne.s32 	%p89, %r1354, 0;
	bar.sync 	0;
	ld.shared.f32 	%f114, [_ZZ6EnergyPfS_S_iE5vec_E];
	sub.f32 	%f11, %f8, %f114;
	mov.u32 	%r1362, %r1370;
	mov.u32 	%r1363, %r1371;
	@%p89 bra 	$L__BB0_168;
	shr.u32 	%r1044, %r1073, 2;
	xor.b32  	%r1045, %r1044, %r1073;
	shl.b32 	%r1046, %r1370, 4;
	shl.b32 	%r1047, %r1045, 1;
	xor.b32  	%r1048, %r1047, %r1046;
	xor.b32  	%r1049, %r1048, %r1045;
	xor.b32  	%r1362, %r1049, %r1370;
	add.s32 	%r1369, %r1369, 362437;
	add.s32 	%r1050, %r1362, %r1369;
	cvt.rn.f32.u32 	%f115, %r1050;
	fma.rn.f32 	%f116, %f115, 0f2F800000, 0f2F000000;
	st.shared.f32 	[_ZZ8simulatePfS_S_S_mE3rnd], %f116;
	mov.u32 	%r1363, %r1370;
	mov.u32 	%r1073, %r1072;
	mov.u32 	%r1072, %r1372;
	mov.u32 	%r1372, %r1371;
$L__BB0_168:
	bar.sync 	0;
	setp.geu.f32 	%p90, %f11, 0f00000000;
	@%p90 bra 	$L__BB0_170;
	ld.shared.f32 	%f135, [%r561];
	st.shared.f32 	[%r555], %f135;
	ld.shared.f32 	%f136, [%r562];
	st.shared.f32 	[%r557], %f136;
	ld.shared.f32 	%f137, [%r563];
	st.shared.f32 	[%r560], %f137;
	add.s32 	%r1381, %r1381, %r565;
	bra.uni 	$L__BB0_172;
$L__BB0_170:
	ld.shared.f32 	%f117, [_ZZ8simulatePfS_S_S_mE3rnd];
	neg.f32 	%f118, %f11;
	div.rn.f32 	%f119, %f118, %f2;
	fma.rn.f32 	%f120, %f119, 0f3BBB989D, 0f3F000000;
	cvt.sat.f32.f32 	%f121, %f120;
	mov.f32 	%f122, 0f4B400001;
	mov.f32 	%f123, 0f437C0000;
	fma.rm.f32 	%f124, %f121, %f123, %f122;
	add.f32 	%f125, %f124, 0fCB40007F;
	neg.f32 	%f126, %f125;
	fma.rn.f32 	%f127, %f119, 0f3FB8AA3B, %f126;
	fma.rn.f32 	%f128, %f119, 0f32A57060, %f127;
	mov.b32 	%r1051, %f124;
	shl.b32 	%r1052, %r1051, 23;
	mov.b32 	%f129, %r1052;
	ex2.approx.ftz.f32 	%f130, %f128;
	mul.f32 	%f131, %f130, %f129;
	setp.geu.f32 	%p91, %f117, %f131;
	@%p91 bra 	$L__BB0_172;
	ld.shared.f32 	%f132, [%r561];
	st.shared.f32 	[%r555], %f132;
	ld.shared.f32 	%f133, [%r562];
	st.shared.f32 	[%r557], %f133;
	ld.shared.f32 	%f134, [%r563];
	st.shared.f32 	[%r560], %f134;
	add.s32 	%r1381, %r1381, %r565;
$L__BB0_172:
	bar.sync 	0;
	add.s32 	%r1367, %r1367, 1;
	add.s32 	%r1360, %r1360, 4;
	add.s32 	%r1359, %r1359, 4;
	add.s32 	%r1358, %r1358, 4;
	add.s32 	%r1357, %r1357, 4;
	add.s32 	%r1356, %r1356, 4;
	add.s32 	%r1355, %r1355, 4;
	add.s32 	%r1354, %r1354, 1;
	setp.ne.s32 	%p92, %r1367, 100;
	@%p92 bra 	$L__BB0_117;
	add.s32 	%r1352, %r1352, 1;
	setp.ne.s32 	%p93, %r1352, 1000;
	@%p93 bra 	$L__BB0_116;
	ld.param.u64 	%rd37, [_Z8simulatePfS_S_S_m_param_2];
	setp.ne.s32 	%p94, %r1, 0;
	ld.shared.f32 	%f138, [%r555];
	mad.lo.s32 	%r1053, %r2, 100, %r1;
	cvta.to.global.u64 	%rd27, %rd10;
	mul.wide.s32 	%rd28, %r1053, 4;
	add.s64 	%rd29, %rd27, %rd28;
	st.global.f32 	[%rd29], %f138;
	ld.shared.f32 	%f139, [%r557];
	cvta.to.global.u64 	%rd30, %rd11;
	add.s64 	%rd31, %rd30, %rd28;
	st.global.f32 	[%rd31], %f139;
	ld.shared.f32 	%f140, [%r560];
	cvta.to.global.u64 	%rd32, %rd37;
	add.s64 	%rd33, %rd32, %rd28;
	st.global.f32 	[%rd33], %f140;
	@%p94 bra 	$L__BB0_176;
	cvt.rn.f32.s32 	%f141, %r1381;
	cvta.to.global.u64 	%rd34, %rd13;
	mul.wide.u32 	%rd35, %r2, 4;
	add.s64 	%rd36, %rd34, %rd35;
	st.global.f32 	[%rd36], %f141;
$L__BB0_176:
	ret;

}


// ===== COMPILED SASS (sm_100) =====

	.target	sm_100

	.elftype	@"ET_EXEC"


//--------------------- .note.nv.tkinfo           --------------------------
	.section	.note.nv.tkinfo,"",@"SHT_NOTE"
	.sectionflags	@"SHF_NOTE_NV_TKINFO"
	.tkinfo
        /*0018*/ 	.word	0x00000002
        /*0030*/ 	.string	""
        /*0030*/ 	.string	"ptxas"
        /*0030*/ 	.string	"Cuda compilation tools, release 13.0, V13.0.88"
        /*0030*/ 	.string	"Build cuda_13.0.r13.0/compiler.36424714_0"
        /*0030*/ 	.string	"-arch sm_100 -m 64 "



//--------------------- .note.nv.cuinfo           --------------------------
	.section	.note.nv.cuinfo,"",@"SHT_NOTE"
	.sectionflags	@"SHF_NOTE_NV_CUINFO"
        /*0018*/ 	.short	0x0002
        /*001a*/ 	.short	0x0064
        /*001c*/ 	.short	0x0082
	.zero		2


//--------------------- .nv.info                  --------------------------
	.section	.nv.info,"",@"SHT_CUDA_INFO"
	.align	4


	//----- nvinfo : EIATTR_REGCOUNT
	.align		4
        /*0000*/ 	.byte	0x04, 0x2f
        /*0002*/ 	.short	(.L_10 - .L_9)
	.align		4
.L_9:
        /*0004*/ 	.word	index@(_Z8simulatePfS_S_S_m)
        /*0008*/ 	.word	0x00000021


	//----- nvinfo : EIATTR_FRAME_SIZE
	.align		4
.L_10:
        /*000c*/ 	.byte	0x04, 0x11
        /*000e*/ 	.short	(.L_12 - .L_11)
	.align		4
.L_11:
        /*0010*/ 	.word	index@($__internal_2_$__cuda_sm3x_div_rn_noftz_f32_slowpath)
        /*0014*/ 	.word	0x00000000


	//----- nvinfo : EIATTR_FRAME_SIZE
	.align		4
.L_12:
        /*0018*/ 	.byte	0x04, 0x11
        /*001a*/ 	.short	(.L_14 - .L_13)
	.align		4
.L_13:
        /*001c*/ 	.word	index@($__internal_1_$__cuda_sm20_rcp_rn_f32_slowpath)
        /*0020*/ 	.word	0x00000000


	//----- nvinfo : EIATTR_FRAME_SIZE
	.align		4
.L_14:
        /*0024*/ 	.byte	0x04, 0x11
        /*0026*/ 	.short	(.L_16 - .L_15)
	.align		4
.L_15:
        /*0028*/ 	.word	index@($__internal_0_$__cuda_sm20_div_rn_f64_full)
        /*002c*/ 	.word	0x00000000


	//----- nvinfo : EIATTR_FRAME_SIZE
	.align		4
.L_16:
        /*0030*/ 	.byte	0x04, 0x11
        /*0032*/ 	.short	(.L_18 - .L_17)
	.align		4
.L_17:
        /*0034*/ 	.word	index@(_Z8simulatePfS_S_S_m)
        /*0038*/ 	.word	0x00000000


	//----- nvinfo : EIATTR_MIN_STACK_SIZE
	.align		4
.L_18:
        /*003c*/ 	.byte	0x04, 0x12
        /*003e*/ 	.short	(.L_20 - .L_19)
	.align		4
.L_19:
        /*0040*/ 	.word	index@(_Z8simulatePfS_S_S_m)
        /*0044*/ 	.word	0x00000000
.L_20:


//--------------------- .nv.compat                --------------------------
	.section	.nv.compat,"",@"SHT_CUDA_COMPAT_INFO"
	.align	4
        /*0000*/ 	.byte	0x02, 0x09, 0x00, 0x00, 0x02, 0x02, 0x01, 0x00, 0x02, 0x05, 0x05, 0x00, 0x03, 0x07, 0x01, 0x01
        /*0010*/ 	.byte	0x02, 0x03, 0x00, 0x00, 0x02, 0x06, 0x01, 0x00, 0x04, 0x0b, 0x08, 0x00, 0x01, 0x00, 0x00, 0x00
        /*0020*/ 	.byte	0x00, 0x00, 0x00, 0x00


//--------------------- .nv.info._Z8simulatePfS_S_S_m --------------------------
	.section	.nv.info._Z8simulatePfS_S_S_m,"",@"SHT_CUDA_INFO"
	.sectionflags	@""
	.align	4


	//----- nvinfo : EIATTR_CUDA_API_VERSION
	.align		4
        /*0000*/ 	.byte	0x04, 0x37
        /*0002*/ 	.short	(.L_22 - .L_21)
.L_21:
        /*0004*/ 	.word	0x00000082


	//----- nvinfo : EIATTR_KPARAM_INFO
	.align		4
.L_22:
        /*0008*/ 	.byte	0x04, 0x17
        /*000a*/ 	.short	(.L_24 - .L_23)
.L_23:
        /*000c*/ 	.word	0x00000000
        /*0010*/ 	.short	0x0004
        /*0012*/ 	.short	0x0020
        /*0014*/ 	.byte	0x00, 0xf0, 0x21, 0x00


	//----- nvinfo : EIATTR_KPARAM_INFO
	.align		4
.L_24:
        /*0018*/ 	.byte	0x04, 0x17
        /*001a*/ 	.short	(.L_26 - .L_25)
.L_25:
        /*001c*/ 	.word	0x00000000
        /*0020*/ 	.short	0x0003
        /*0022*/ 	.short	0x0018
        /*0024*/ 	.byte	0x00, 0xf5, 0x21, 0x00


	//----- nvinfo : EIATTR_KPARAM_INFO
	.align		4
.L_26:
        /*0028*/ 	.byte	0x04, 0x17
        /*002a*/ 	.short	(.L_28 - .L_27)
.L_27:
        /*002c*/ 	.word	0x00000000
        /*0030*/ 	.short	0x0002
        /*0032*/ 	.short	0x0010
        /*0034*/ 	.byte	0x00, 0xf5, 0x21, 0x00


	//----- nvinfo : EIATTR_KPARAM_INFO
	.align		4
.L_28:
        /*0038*/ 	.byte	0x04, 0x17
        /*003a*/ 	.short	(.L_30 - .L_29)
.L_29:
        /*003c*/ 	.word	0x00000000
        /*0040*/ 	.short	0x0001
        /*0042*/ 	.short	0x0008
        /*0044*/ 	.byte	0x00, 0xf5, 0x21, 0x00


	//----- nvinfo : EIATTR_KPARAM_INFO
	.align		4
.L_30:
        /*0048*/ 	.byte	0x04, 0x17
        /*004a*/ 	.short	(.L_32 - .L_31)
.L_31:
        /*004c*/ 	.word	0x00000000
        /*0050*/ 	.short	0x0000
        /*0052*/ 	.short	0x0000
        /*0054*/ 	.byte	0x00, 0xf5, 0x21, 0x00


	//----- nvinfo : EIATTR_SPARSE_MMA_MASK
	.align		4
.L_32:
        /*0058*/ 	.byte	0x03, 0x50
        /*005a*/ 	.short	0x0000


	//----- nvinfo : EIATTR_MAXREG_COUNT
	.align		4
        /*005c*/ 	.byte	0x03, 0x1b
        /*005e*/ 	.short	0x00ff


	//----- nvinfo : EIATTR_NUM_BARRIERS
	.align		4
        /*0060*/ 	.byte	0x02, 0x4c
        /*0062*/ 	.byte	0x01
	.zero		1


	//----- nvinfo : EIATTR_MERCURY_ISA_VERSION
	.align		4
        /*0064*/ 	.byte	0x03, 0x5f
        /*0066*/ 	.short	0x0101


	//----- nvinfo : EIATTR_VRC_CTA_INIT_COUNT
	.align		4
        /*0068*/ 	.byte	0x02, 0x4a
	.zero		1
	.zero		1


	//----- nvinfo : EIATTR_EXIT_INSTR_OFFSETS
	.align		4
        /*006c*/ 	.byte	0x04, 0x1c
        /*006e*/ 	.short	(.L_34 - .L_33)


	//   ....[0]....
.L_33:
        /*0070*/ 	.word	0x000049d0


	//   ....[1]....
        /*0074*/ 	.word	0x00004a20


	//----- nvinfo : EIATTR_CRS_STACK_SIZE
	.align		4
.L_34:
        /*0078*/ 	.byte	0x04, 0x1e
        /*007a*/ 	.short	(.L_36 - .L_35)
.L_35:
        /*007c*/ 	.word	0x00000000


	//----- nvinfo : EIATTR_CBANK_PARAM_SIZE
	.align		4
.L_36:
        /*0080*/ 	.byte	0x03, 0x19
        /*0082*/ 	.short	0x0028


	//----- nvinfo : EIATTR_PARAM_CBANK
	.align		4
        /*0084*/ 	.byte	0x04, 0x0a
        /*0086*/ 	.short	(.L_38 - .L_37)
	.align		4
.L_37:
        /*0088*/ 	.word	index@(.nv.constant0._Z8simulatePfS_S_S_m)
        /*008c*/ 	.short	0x0380
        /*008e*/ 	.short	0x0028


	//----- nvinfo : EIATTR_SW_WAR
	.align		4
.L_38:
        /*0090*/ 	.byte	0x04, 0x36
        /*0092*/ 	.short	(.L_40 - .L_39)
.L_39:
        /*0094*/ 	.word	0x00000008
.L_40:


//--------------------- .nv.callgraph             --------------------------
	.section	.nv.callgraph,"",@"SHT_CUDA_CALLGRAPH"
	.align	4
	.sectionentsize	8
	.align		4
        /*0000*/ 	.word	0x00000000
	.align		4
        /*0004*/ 	.word	0xffffffff
	.align		4
        /*0008*/ 	.word	0x00000000
	.align		4
        /*000c*/ 	.word	0xfffffffe
	.align		4
        /*0010*/ 	.word	0x00000000
	.align		4
        /*0014*/ 	.word	0xfffffffd
	.align		4
        /*0018*/ 	.word	0x00000000
	.align		4
        /*001c*/ 	.word	0xfffffffc


//--------------------- .nv.constant4             --------------------------
	.section	.nv.constant4,"a",@progbits
	.align	8
	.align		8
.nv.constant4:
        /*0000*/ 	.dword	precalc_xorwow_matrix
	.align		8
        /*0008*/ 	.dword	precalc_xorwow_offset_matrix
	.align		8
        /*0010*/ 	.dword	mrg32k3aM1
	.align		8
        /*0018*/ 	.dword	mrg32k3aM2
	.align		8
        /*0020*/ 	.dword	mrg32k3aM1SubSeq
	.align		8
        /*0028*/ 	.dword	mrg32k3aM2SubSeq
	.align		8
        /*0030*/ 	.dword	mrg32k3aM1Seq
	.align		8
        /*0038*/ 	.dword	mrg32k3aM2Seq


//--------------------- .nv.constant3             --------------------------
	.section	.nv.constant3,"a",@progbits
	.align	8
.nv.constant3:
	.type		__cr_lgamma_table,@object
	.size		__cr_lgamma_table,(.L_8 - __cr_lgamma_table)
__cr_lgamma_table:
        /*0000*/ 	.byte	0x00, 0x00, 0x00, 0x00, 0x00, 0x00, 0x00, 0x00, 0x00, 0x00, 0x00, 0x00, 0x00, 0x00, 0x00, 0x00
        /*0010*/ 	.byte	0xef, 0x39, 0xfa, 0xfe, 0x42, 0x2e, 0xe6, 0x3f, 0x02, 0x20, 0x2a, 0xfa, 0x0b, 0xab, 0xfc, 0x3f
        /*0020*/ 	.byte	0xf9, 0x2c, 0x92, 0x7c, 0xa7, 0x6c, 0x09, 0x40, 0xc9, 0x79, 0x44, 0x3c, 0x64, 0x26, 0x13, 0x40
        /*0030*/ 	.byte	0xca, 0x01, 0xcf, 0x3a, 0x27, 0x51, 0x1a, 0x40, 0x30, 0xcc, 0x2d, 0xf3, 0xe1, 0x0c, 0x21, 0x40
        /*0040*/ 	.byte	0x0d, 0xb7, 0xfc, 0x82, 0x8e, 0x35, 0x25, 0x40
.L_8:


//--------------------- .text._Z8simulatePfS_S_S_m --------------------------
	.section	.text._Z8simulatePfS_S_S_m,"ax",@progbits
	.align	128
        .global         _Z8simulatePfS_S_S_m
        .type           _Z8simulatePfS_S_S_m,@function
        .size           _Z8simulatePfS_S_S_m,(.L_x_51 - _Z8simulatePfS_S_S_m)
        .other          _Z8simulatePfS_S_S_m,@"STO_CUDA_ENTRY STV_DEFAULT"
_Z8simulatePfS_S_S_m:
.text._Z8simulatePfS_S_S_m:
[----:B------:R-:W-:Y:S01]  /*0000*/  LDC R1, c[0x0][0x37c] ;  /* 0x0000df00ff017b82 */ /* 0x000fe20000000800 */
[----:B------:R-:W0:Y:S01]  /*0010*/  S2R R2, SR_TID.X ;  /* 0x0000000000027919 */ /* 0x000e220000002100 */
[----:B------:R-:W1:Y:S01]  /*0020*/  LDCU.64 UR4, c[0x0][0x3a0] ;  /* 0x00007400ff0477ac */ /* 0x000e620008000a00 */
[----:B------:R-:W-:Y:S01]  /*0030*/  IMAD.MOV.U32 R5, RZ, RZ, 0x409487e6 ;  /* 0x409487e6ff057424 */ /* 0x000fe200078e00ff */
[----:B------:R-:W-:Y:S01]  /*0040*/  BSSY.RECONVERGENT B0, `(.L_x_0) ;  /* 0x00002da000007945 */ /* 0x000fe20003800200 */
[----:B------:R-:W2:Y:S01]  /*0050*/  S2R R3, SR_CTAID.X ;  /* 0x0000000000037919 */ /* 0x000ea20000002500 */
[----:B------:R-:W-:Y:S01]  /*0060*/  IMAD.MOV.U32 R0, RZ, RZ, 0x3e5c9d38 ;  /* 0x3e5c9d38ff007424 */ /* 0x000fe200078e00ff */
[----:B------:R-:W3:Y:S03]  /*0070*/  LDCU.64 UR12, c[0x0][0x358] ;  /* 0x00006b00ff0c77ac */ /* 0x000ee60008000a00 */
[----:B------:R-:W-:-:S04]  /*0080*/  FFMA R0, R5, -R0, 1 ;  /* 0x3f80000005007423 */ /* 0x000fc80000000800 */
[----:B------:R-:W-:-:S04]  /*0090*/  FMUL R0, R0, 0.3333333432674407959 ;  /* 0x3eaaaaab00007820 */ /* 0x000fc80000400000 */
[----:B------:R-:W-:Y:S01]  /*00a0*/  FFMA R0, R0, R5, 4.6415891647338867188 ;  /* 0x409487e600007423 */ /* 0x000fe20000000005 */
[----:B-1----:R-:W-:Y:S02]  /*00b0*/  ULOP3.LUT UR4, UR4, 0xaad26b49, URZ, 0x3c, !UPT ;  /* 0xaad26b4904047892 */ /* 0x002fe4000f8e3cff */
[----:B------:R-:W-:Y:S02]  /*00c0*/  ULOP3.LUT UR5, UR5, 0xf7dcefdd, URZ, 0x3c, !UPT ;  /* 0xf7dcefdd05057892 */ /* 0x000fe4000f8e3cff */
[----:B------:R-:W-:Y:S02]  /*00d0*/  UIMAD UR4, UR4, 0x4182bed5, URZ ;  /* 0x4182bed5040478a4 */ /* 0x000fe4000f8e02ff */
[----:B------:R-:W-:Y:S02]  /*00e0*/  UIMAD UR5, UR5, -0x658354e5, URZ ;  /* 0x9a7cab1b050578a4 */ /* 0x000fe4000f8e02ff */
[----:B------:R-:W-:Y:S02]  /*00f0*/  UIADD3 UR8, UPT, UPT, UR4, 0x75bcd15, URZ ;  /* 0x075bcd1504087890 */ /* 0x000fe4000fffe0ff */
[----:B------:R-:W-:-:S02]  /*0100*/  ULOP3.LUT UR9, UR4, 0x159a55e5, URZ, 0x3c, !UPT ;  /* 0x159a55e504097892 */ /* 0x000fc4000f8e3cff */
[----:B------:R-:W-:Y:S01]  /*0110*/  UIADD3 UR10, UPT, UPT, UR5, 0x1f123bb5, URZ ;  /* 0x1f123bb5050a7890 */ /* 0x000fe2000fffe0ff */
[----:B0-----:R-:W-:Y:S01]  /*0120*/  ISETP.NE.AND P0, PT, R2, RZ, PT ;  /* 0x000000ff0200720c */ /* 0x001fe20003f05270 */
[----:B------:R-:W-:Y:S01]  /*0130*/  ULOP3.LUT UR11, UR5, 0x5491333, URZ, 0x3c, !UPT ;  /* 0x05491333050b7892 */ /* 0x000fe2000f8e3cff */
[----:B------:R-:W-:Y:S01]  /*0140*/  IMAD.U32 R9, RZ, RZ, UR8 ;  /* 0x00000008ff097e24 */ /* 0x000fe2000f8e00ff */
[----:B------:R-:W-:Y:S01]  /*0150*/  UIADD3 UR14, UPT, UPT, UR4, 0x583f19, URZ ;  /* 0x00583f19040e7890 */ /* 0x000fe2000fffe0ff */
[----:B------:R-:W-:Y:S01]  /*0160*/  IMAD.U32 R12, RZ, RZ, UR9 ;  /* 0x00000009ff0c7e24 */ /* 0x000fe2000f8e00ff */
[----:B------:R-:W-:Y:S01]  /*0170*/  UIADD3 UR6, UPT, UPT, UR4, UR5, URZ ;  /* 0x0000000504067290 */ /* 0x000fe2000fffe0ff */
[----:B------:R-:W-:Y:S02]  /*0180*/  IMAD.U32 R8, RZ, RZ, UR10 ;  /* 0x0000000aff087e24 */ /* 0x000fe4000f8e00ff */
[----:B------:R-:W-:Y:S02]  /*0190*/  IMAD.U32 R4, RZ, RZ, UR11 ;  /* 0x0000000bff047e24 */ /* 0x000fe4000f8e00ff */
[----:B------:R-:W-:-:S03]  /*01a0*/  IMAD.U32 R5, RZ, RZ, UR14 ;  /* 0x0000000eff057e24 */ /* 0x000fc6000f8e00ff */
[----:B--23--:R-:W-:Y:S05]  /*01b0*/  @!P0 BRA `(.L_x_1) ;  /* 0x0000002c00088947 */ /* 0x00cfea0003800000 */
[----:B------:R-:W-:Y:S02]  /*01c0*/  IMAD.U32 R13, RZ, RZ, UR8 ;  /* 0x00000008ff0d7e24 */ /* 0x000fe4000f8e00ff */
[----:B------:R-:W-:Y:S02]  /*01d0*/  IMAD.U32 R14, RZ, RZ, UR9 ;  /* 0x00000009ff0e7e24 */ /* 0x000fe4000f8e00ff */
[----:B------:R-:W-:Y:S02]  /*01e0*/  IMAD.U32 R15, RZ, RZ, UR10 ;  /* 0x0000000aff0f7e24 */ /* 0x000fe4000f8e00ff */
[----:B------:R-:W-:Y:S02]  /*01f0*/  IMAD.U32 R16, RZ, RZ, UR11 ;  /* 0x0000000bff107e24 */ /* 0x000fe4000f8e00ff */
[----:B------:R-:W-:Y:S02]  /*0200*/  IMAD.U32 R17, RZ, RZ, UR14 ;  /* 0x0000000eff117e24 */ /* 0x000fe4000f8e00ff */
[----:B------:R-:W-:-:S02]  /*0210*/  IMAD.MOV.U32 R18, RZ, RZ, R2 ;  /* 0x000000ffff127224 */ /* 0x000fc400078e0002 */
[----:B------:R-:W-:Y:S02]  /*0220*/  IMAD.MOV.U32 R19, RZ, RZ, RZ ;  /* 0x000000ffff137224 */ /* 0x000fe400078e00ff */
[----:B------:R-:W-:-:S07]  /*0230*/  IMAD.MOV.U32 R20, RZ, RZ, RZ ;  /* 0x000000ffff147224 */ /* 0x000fce00078e00ff */
.L_x_10:
[----:B------:R-:W-:Y:S01]  /*0240*/  LOP3.LUT R6, R18, 0x3, RZ, 0xc0, !PT ;  /* 0x0000000312067812 */ /* 0x000fe200078ec0ff */
[----:B------:R-:W-:Y:S03]  /*0250*/  BSSY.RECONVERGENT B1, `(.L_x_2) ;  /* 0x00002b1000017945 */ /* 0x000fe60003800200 */
[----:B------:R-:W-:-:S04]  /*0260*/  ISETP.NE.U32.AND P0, PT, R6, RZ, PT ;  /* 0x000000ff0600720c */ /* 0x000fc80003f05070 */
[----:B------:R-:W-:-:S13]  /*0270*/  ISETP.NE.AND.EX P0, PT, RZ, RZ, PT, P0 ;  /* 0x000000ffff00720c */ /* 0x000fda0003f05300 */
[----:B------:R-:W-:Y:S05]  /*0280*/  @!P0 BRA `(.L_x_3) ;  /* 0x0000002800b48947 */ /* 0x000fea0003800000 */
[----:B------:R-:W0:Y:S01]  /*0290*/  LDC.64 R6, c[0x4][RZ] ;  /* 0x01000000ff067b82 */ /* 0x000e220000000a00 */
[----:B------:R-:W-:Y:S02]  /*02a0*/  CS2R R4, SRZ ;  /* 0x0000000000047805 */ /* 0x000fe4000001ff00 */
[----:B------:R-:W-:Y:S01]  /*02b0*/  CS2R R8, SRZ ;  /* 0x0000000000087805 */ /* 0x000fe2000001ff00 */
[----:B------:R-:W-:Y:S01]  /*02c0*/  IMAD.MOV.U32 R12, RZ, RZ, RZ ;  /* 0x000000ffff0c7224 */ /* 0x000fe200078e00ff */
[----:B------:R-:W-:Y:S01]  /*02d0*/  UMOV UR4, URZ ;  /* 0x000000ff00047c82 */ /* 0x000fe20008000000 */
[----:B0-----:R-:W-:-:S07]  /*02e0*/  IMAD.WIDE.U32 R6, R20, 0xc80, R6 ;  /* 0x00000c8014067825 */ /* 0x001fce00078e0006 */
.L_x_5:
[----:B------:R-:W-:Y:S02]  /*02f0*/  USHF.L.U32 UR5, UR4, 0x2, URZ ;  /* 0x0000000204057899 */ /* 0x000fe400080006ff */
[----:B------:R-:W-:Y:S02]  /*0300*/  UIADD3 UR7, UPT, UPT, UR6, 0x64f0c9, URZ ;  /* 0x0064f0c906077890 */ /* 0x000fe4000fffe0ff */
[----:B------:R-:W-:Y:S02]  /*0310*/  UISETP.EQ.AND UP0, UPT, UR5, -0x4, UPT ;  /* 0xfffffffc0500788c */ /* 0x000fe4000bf02270 */
[----:B------:R-:W-:Y:S01]  /*0320*/  ISETP.EQ.AND P0, PT, RZ, UR5, PT ;  /* 0x00000005ff007c0c */ /* 0x000fe2000bf02270 */
[----:B------:R-:W-:Y:S02]  /*0330*/  UISETP.EQ.AND UP1, UPT, UR5, 0x8, UPT ;  /* 0x000000080500788c */ /* 0x000fe4000bf22270 */
[----:B------:R-:W-:Y:S01]  /*0340*/  USHF.L.U32 UR15, UR4, 0x5, URZ ;  /* 0x00000005040f7899 */ /* 0x000fe200080006ff */
[----:B------:R-:W-:Y:S01]  /*0350*/  PLOP3.LUT P1, PT, PT, PT, UP0, 0x80, 0x8 ;  /* 0x000000000008781c */ /* 0x000fe20003f2f008 */
[----:B------:R-:W-:-:S02]  /*0360*/  UISETP.EQ.AND UP0, UPT, UR5, 0x4, UPT ;  /* 0x000000040500788c */ /* 0x000fc4000bf02270 */
[----:B------:R-:W-:Y:S01]  /*0370*/  PLOP3.LUT P3, PT, PT, PT, UP1, 0x80, 0x8 ;  /* 0x000000000008781c */ /* 0x000fe20003f6f018 */
[----:B------:R-:W-:-:S03]  /*0380*/  UISETP.EQ.AND UP1, UPT, UR5, 0x10, UPT ;  /* 0x000000100500788c */ /* 0x000fc6000bf22270 */
[----:B------:R-:W-:Y:S01]  /*0390*/  PLOP3.LUT P2, PT, PT, PT, UP0, 0x80, 0x8 ;  /* 0x000000000008781c */ /* 0x000fe20003f4f008 */
[----:B------:R-:W-:-:S05]  /*03a0*/  UISETP.EQ.AND UP0, UPT, UR5, 0xc, UPT ;  /* 0x0000000c0500788c */ /* 0x000fca000bf02270 */
[----:B------:R-:W-:Y:S01]  /*03b0*/  @P1 IMAD.U32 R27, RZ, RZ, UR7 ;  /* 0x00000007ff1b1e24 */ /* 0x000fe2000f8e00ff */
[----:B------:R-:W-:Y:S01]  /*03c0*/  PLOP3.LUT P1, PT, PT, PT, UP0, 0x80, 0x8 ;  /* 0x000000000008781c */ /* 0x000fe20003f2f008 */
[----:B------:R-:W-:Y:S01]  /*03d0*/  @P0 IMAD.MOV.U32 R27, RZ, RZ, R13 ;  /* 0x000000ffff1b0224 */ /* 0x000fe200078e000d */
[----:B------:R-:W-:Y:S01]  /*03e0*/  PLOP3.LUT P0, PT, PT, PT, UP1, 0x80, 0x8 ;  /* 0x000000000008781c */ /* 0x000fe20003f0f018 */
[----:B------:R-:W-:Y:S02]  /*03f0*/  UISETP.EQ.AND UP0, UPT, UR5, 0x14, UPT ;  /* 0x000000140500788c */ /* 0x000fe4000bf02270 */
[----:B------:R-:W-:Y:S01]  /*0400*/  UISETP.EQ.AND UP1, UPT, UR5, 0x1c, UPT ;  /* 0x0000001c0500788c */ /* 0x000fe2000bf22270 */
[----:B------:R-:W-:Y:S02]  /*0410*/  @P2 IMAD.MOV.U32 R27, RZ, RZ, R14 ;  /* 0x000000ffff1b2224 */ /* 0x000fe400078e000e */
[----:B------:R-:W-:Y:S01]  /*0420*/  @P3 IMAD.MOV.U32 R27, RZ, RZ, R15 ;  /* 0x000000ffff1b3224 */ /* 0x000fe200078e000f */
[----:B------:R-:W-:Y:S01]  /*0430*/  PLOP3.LUT P2, PT, PT, PT, UP0, 0x80, 0x8 ;  /* 0x000000000008781c */ /* 0x000fe20003f4f008 */
[----:B------:R-:W-:-:S03]  /*0440*/  UISETP.EQ.AND UP0, UPT, UR5, 0x18, UPT ;  /* 0x000000180500788c */ /* 0x000fc6000bf02270 */
[----:B------:R-:W-:Y:S01]  /*0450*/  @P1 IMAD.MOV.U32 R27, RZ, RZ, R16 ;  /* 0x000000ffff1b1224 */ /* 0x000fe200078e0010 */
[----:B------:R-:W-:Y:S01]  /*0460*/  PLOP3.LUT P1, PT, PT, PT, UP1, 0x80, 0x8 ;  /* 0x000000000008781c */ /* 0x000fe20003f2f018 */
[----:B------:R-:W-:Y:S01]  /*0470*/  @P0 IMAD.MOV.U32 R27, RZ, RZ, R17 ;  /* 0x000000ffff1b0224 */ /* 0x000fe200078e0011 */
[----:B------:R-:W-:Y:S01]  /*0480*/  PLOP3.LUT P0, PT, PT, PT, UP0, 0x80, 0x8 ;  /* 0x000000000008781c */ /* 0x000fe20003f0f008 */
[----:B------:R-:W-:Y:S02]  /*0490*/  UISETP.EQ.AND UP0, UPT, UR5, 0x20, UPT ;  /* 0x000000200500788c */ /* 0x000fe4000bf02270 */
[----:B------:R-:W-:-:S03]  /*04a0*/  UISETP.EQ.AND UP1, UPT, UR5, 0x24, UPT ;  /* 0x000000240500788c */ /* 0x000fc6000bf22270 */
[--C-:B------:R-:W-:Y:S01]  /*04b0*/  @P2 IMAD.MOV.U32 R27, RZ, RZ, R0.reuse ;  /* 0x000000ffff1b2224 */ /* 0x100fe200078e0000 */
[----:B------:R-:W-:Y:S01]  /*04c0*/  PLOP3.LUT P2, PT, PT, PT, UP0, 0x80, 0x8 ;  /* 0x000000000008781c */ /* 0x000fe20003f4f008 */
[----:B------:R-:W-:Y:S01]  /*04d0*/  UISETP.EQ.AND UP0, UPT, UR5, 0x28, UPT ;  /* 0x000000280500788c */ /* 0x000fe2000bf02270 */
[----:B------:R-:W-:Y:S02]  /*04e0*/  PLOP3.LUT P3, PT, PT, PT, UP1, 0x80, 0x8 ;  /* 0x000000000008781c */ /* 0x000fe40003f6f018 */
[----:B------:R-:W-:Y:S02]  /*04f0*/  UMOV UR5, URZ ;  /* 0x000000ff00057c82 */ /* 0x000fe40008000000 */
[--C-:B------:R-:W-:Y:S01]  /*0500*/  @P0 IMAD.MOV.U32 R27, RZ, RZ, R0.reuse ;  /* 0x000000ffff1b0224 */ /* 0x100fe200078e0000 */
[----:B------:R-:W-:Y:S01]  /*0510*/  PLOP3.LUT P0, PT, PT, PT, UP0, 0x80, 0x8 ;  /* 0x000000000008781c */ /* 0x000fe20003f0f008 */
[----:B------:R-:W-:-:S05]  /*0520*/  @P1 IMAD.MOV.U32 R27, RZ, RZ, R0 ;  /* 0x000000ffff1b1224 */ /* 0x000fca00078e0000 */
[--C-:B------:R-:W-:Y:S02]  /*0530*/  @P2 IMAD.MOV.U32 R27, RZ, RZ, R0.reuse ;  /* 0x000000ffff1b2224 */ /* 0x100fe400078e0000 */
[----:B------:R-:W-:-:S05]  /*0540*/  @P3 IMAD.MOV.U32 R27, RZ, RZ, R0 ;  /* 0x000000ffff1b3224 */ /* 0x000fca00078e0000 */
[----:B------:R-:W-:-:S07]  /*0550*/  @P0 IMAD.MOV.U32 R27, RZ, RZ, R0 ;  /* 0x000000ffff1b0224 */ /* 0x000fce00078e0000 */
.L_x_4:
[----:B------:R-:W-:Y:S01]  /*0560*/  SHF.R.U32.HI R28, RZ, UR5, R27 ;  /* 0x00000005ff1c7c19 */ /* 0x000fe2000801161b */
[----:B------:R-:W-:-:S03]  /*0570*/  UIADD3 UR7, UPT, UPT, UR15, UR5, URZ ;  /* 0x000000050f077290 */ /* 0x000fc6000fffe0ff */
[----:B------:R-:W-:Y:S01]  /*0580*/  LOP3.LUT R10, R28, 0x1, RZ, 0xc0, !PT ;  /* 0x000000011c0a7812 */ /* 0x000fe200078ec0ff */
[----:B------:R-:W-:-:S03]  /*0590*/  UIMAD UR7, UR7, 0x5, URZ ;  /* 0x00000005070778a4 */ /* 0x000fc6000f8e02ff */
[----:B------:R-:W-:-:S03]  /*05a0*/  ISETP.NE.U32.AND P0, PT, R10, 0x1, PT ;  /* 0x000000010a00780c */ /* 0x000fc60003f05070 */
[----:B------:R-:W-:Y:S01]  /*05b0*/  IMAD.U32 R11, RZ, RZ, UR7 ;  /* 0x00000007ff0b7e24 */ /* 0x000fe2000f8e00ff */
[----:B------:R-:W-:-:S03]  /*05c0*/  R2P PR, R28, 0x7e ;  /* 0x0000007e1c007804 */ /* 0x000fc60000000000 */
[----:B------:R-:W-:-:S06]  /*05d0*/  IMAD.WIDE.U32 R10, R11, 0x4, R6 ;  /* 0x000000040b0a7825 */ /* 0x000fcc00078e0006 */
[----:B------:R-:W2:Y:S04]  /*05e0*/  @!P0 LDG.E R22, desc[UR12][R10.64+0x10] ;  /* 0x0000100c0a168981 */ /* 0x000ea8000c1e1900 */
[----:B------:R-:W3:Y:S04]  /*05f0*/  @!P0 LDG.E R21, desc[UR12][R10.64+0x4] ;  /* 0x0000040c0a158981 */ /* 0x000ee8000c1e1900 */
[----:B------:R-:W4:Y:S04]  /*0600*/  @!P0 LDG.E R23, desc[UR12][R10.64+0xc] ;  /* 0x00000c0c0a178981 */ /* 0x000f28000c1e1900 */
[----:B------:R-:W5:Y:S04]  /*0610*/  @P1 LDG.E R25, desc[UR12][R10.64+0x20] ;  /* 0x0000200c0a191981 */ /* 0x000f68000c1e1900 */
[----:B------:R-:W5:Y:S04]  /*0620*/  @P1 LDG.E R24, desc[UR12][R10.64+0x24] ;  /* 0x0000240c0a181981 */ /* 0x000f68000c1e1900 */
[----:B------:R-:W5:Y:S04]  /*0630*/  @P2 LDG.E R26, desc[UR12][R10.64+0x38] ;  /* 0x0000380c0a1a2981 */ /* 0x000f68000c1e1900 */
[----:B------:R-:W5:Y:S01]  /*0640*/  @P3 LDG.E R30, desc[UR12][R10.64+0x4c] ;  /* 0x00004c0c0a1e3981 */ /* 0x000f62000c1e1900 */
[----:B--2---:R-:W-:-:S03]  /*0650*/  @!P0 LOP3.LUT R5, R5, R22, RZ, 0x3c, !PT ;  /* 0x0000001605058212 */ /* 0x004fc600078e3cff */
[----:B------:R-:W2:Y:S01]  /*0660*/  @!P0 LDG.E R22, desc[UR12][R10.64] ;  /* 0x0000000c0a168981 */ /* 0x000ea2000c1e1900 */
[----:B---3--:R-:W-:-:S03]  /*0670*/  @!P0 LOP3.LUT R12, R12, R21, RZ, 0x3c, !PT ;  /* 0x000000150c0c8212 */ /* 0x008fc600078e3cff */
[----:B------:R-:W3:Y:S01]  /*0680*/  @!P0 LDG.E R21, desc[UR12][R10.64+0x8] ;  /* 0x0000080c0a158981 */ /* 0x000ee2000c1e1900 */
[----:B----4-:R-:W-:-:S03]  /*0690*/  @!P0 LOP3.LUT R4, R4, R23, RZ, 0x3c, !PT ;  /* 0x0000001704048212 */ /* 0x010fc600078e3cff */
[----:B------:R-:W4:Y:S01]  /*06a0*/  @P1 LDG.E R23, desc[UR12][R10.64+0x1c] ;  /* 0x00001c0c0a171981 */ /* 0x000f22000c1e1900 */
[----:B-----5:R-:W-:Y:S02]  /*06b0*/  @P1 LOP3.LUT R5, R5, R24, RZ, 0x3c, !PT ;  /* 0x0000001805051212 */ /* 0x020fe400078e3cff */
[----:B--2---:R-:W-:Y:S01]  /*06c0*/  @!P0 LOP3.LUT R9, R9, R22, RZ, 0x3c, !PT ;  /* 0x0000001609098212 */ /* 0x004fe200078e3cff */
[----:B------:R-:W2:Y:S01]  /*06d0*/  @P4 LDG.E R24, desc[UR12][R10.64+0x60] ;  /* 0x0000600c0a184981 */ /* 0x000ea2000c1e1900 */
[----:B---3--:R-:W-:-:S03]  /*06e0*/  @!P0 LOP3.LUT R8, R8, R21, RZ, 0x3c, !PT ;  /* 0x0000001508088212 */ /* 0x008fc600078e3cff */
[----:B------:R-:W3:Y:S01]  /*06f0*/  @P1 LDG.E R22, desc[UR12][R10.64+0x14] ;  /* 0x0000140c0a161981 */ /* 0x000ee2000c1e1900 */
[----:B------:R-:W-:Y:S02]  /*0700*/  @P1 LOP3.LUT R4, R4, R25, RZ, 0x3c, !PT ;  /* 0x0000001904041212 */ /* 0x000fe400078e3cff */
[----:B------:R-:W-:Y:S01]  /*0710*/  @P2 LOP3.LUT R5, R5, R26, RZ, 0x3c, !PT ;  /* 0x0000001a05052212 */ /* 0x000fe200078e3cff */
[----:B------:R-:W5:Y:S01]  /*0720*/  @P1 LDG.E R21, desc[UR12][R10.64+0x18] ;  /* 0x0000180c0a151981 */ /* 0x000f62000c1e1900 */
[----:B----4-:R-:W-:-:S03]  /*0730*/  @P1 LOP3.LUT R8, R8, R23, RZ, 0x3c, !PT ;  /* 0x0000001708081212 */ /* 0x010fc600078e3cff */
[----:B------:R-:W4:Y:S04]  /*0740*/  @P2 LDG.E R23, desc[UR12][R10.64+0x30] ;  /* 0x0000300c0a172981 */ /* 0x000f28000c1e1900 */
[----:B------:R-:W2:Y:S01]  /*0750*/  @P2 LDG.E R25, desc[UR12][R10.64+0x34] ;  /* 0x0000340c0a192981 */ /* 0x000ea2000c1e1900 */
[----:B------:R-:W-:-:S03]  /*0760*/  LOP3.LUT P0, RZ, R28, 0x80, RZ, 0xc0, !PT ;  /* 0x000000801cff7812 */ /* 0x000fc6000780c0ff */
[----:B------:R-:W2:Y:S01]  /*0770*/  @P5 LDG.E R26, desc[UR12][R10.64+0x74] ;  /* 0x0000740c0a1a5981 */ /* 0x000ea2000c1e1900 */
[----:B---3--:R-:W-:-:S03]  /*0780*/  @P1 LOP3.LUT R9, R9, R22, RZ, 0x3c, !PT ;  /* 0x0000001609091212 */ /* 0x008fc600078e3cff */
[----:B------:R-:W3:Y:S01]  /*0790*/  @P2 LDG.E R22, desc[UR12][R10.64+0x28] ;  /* 0x0000280c0a162981 */ /* 0x000ee2000c1e1900 */
[----:B-----5:R-:W-:-:S03]  /*07a0*/  @P1 LOP3.LUT R12, R12, R21, RZ, 0x3c, !PT ;  /* 0x000000150c0c1212 */ /* 0x020fc600078e3cff */
[----:B------:R-:W5:Y:S01]  /*07b0*/  @P2 LDG.E R21, desc[UR12][R10.64+0x2c] ;  /* 0x00002c0c0a152981 */ /* 0x000f62000c1e1900 */
[----:B---3--:R-:W-:-:S03]  /*07c0*/  @P2 LOP3.LUT R9, R9, R22, RZ, 0x3c, !PT ;  /* 0x0000001609092212 */ /* 0x008fc600078e3cff */
[----:B------:R-:W3:Y:S01]  /*07d0*/  @P3 LDG.E R22, desc[UR12][R10.64+0x3c] ;  /* 0x00003c0c0a163981 */ /* 0x000ee2000c1e1900 */
[----:B----4-:R-:W-:Y:S02]  /*07e0*/  @P2 LOP3.LUT R8, R8, R23, RZ, 0x3c, !PT ;  /* 0x0000001708082212 */ /* 0x010fe400078e3cff */
[----:B-----5:R-:W-:Y:S01]  /*07f0*/  @P2 LOP3.LUT R12, R12, R21, RZ, 0x3c, !PT ;  /* 0x000000150c0c2212 */ /* 0x020fe200078e3cff */
[----:B------:R-:W4:Y:S01]  /*0800*/  @P3 LDG.E R23, desc[UR12][R10.64+0x44] ;  /* 0x0000440c0a173981 */ /* 0x000f22000c1e1900 */
[----:B--2---:R-:W-:-:S03]  /*0810*/  @P2 LOP3.LUT R4, R4, R25, RZ, 0x3c, !PT ;  /* 0x0000001904042212 */ /* 0x004fc600078e3cff */
[----:B------:R-:W2:Y:S04]  /*0820*/  @P3 LDG.E R21, desc[UR12][R10.64+0x40] ;  /* 0x0000400c0a153981 */ /* 0x000ea8000c1e1900 */
[----:B------:R-:W5:Y:S01]  /*0830*/  @P3 LDG.E R25, desc[UR12][R10.64+0x48] ;  /* 0x0000480c0a193981 */ /* 0x000f62000c1e1900 */
[----:B---3--:R-:W-:-:S03]  /*0840*/  @P3 LOP3.LUT R9, R9, R22, RZ, 0x3c, !PT ;  /* 0x0000001609093212 */ /* 0x008fc600078e3cff */
[----:B------:R-:W3:Y:S01]  /*0850*/  @P4 LDG.E R22, desc[UR12][R10.64+0x50] ;  /* 0x0000500c0a164981 */ /* 0x000ee2000c1e1900 */
[----:B----4-:R-:W-:-:S03]  /*0860*/  @P3 LOP3.LUT R8, R8, R23, RZ, 0x3c, !PT ;  /* 0x0000001708083212 */ /* 0x010fc600078e3cff */
[----:B------:R-:W4:Y:S01]  /*0870*/  @P4 LDG.E R23, desc[UR12][R10.64+0x58] ;  /* 0x0000580c0a174981 */ /* 0x000f22000c1e1900 */
[----:B--2---:R-:W-:-:S03]  /*0880*/  @P3 LOP3.LUT R12, R12, R21, RZ, 0x3c, !PT ;  /* 0x000000150c0c3212 */ /* 0x004fc600078e3cff */
[----:B------:R-:W2:Y:S01]  /*0890*/  @P4 LDG.E R21, desc[UR12][R10.64+0x54] ;  /* 0x0000540c0a154981 */ /* 0x000ea2000c1e1900 */
[----:B-----5:R-:W-:-:S03]  /*08a0*/  @P3 LOP3.LUT R4, R4, R25, RZ, 0x3c, !PT ;  /* 0x0000001904043212 */ /* 0x020fc600078e3cff */
        /* <DEDUP_REMOVED lines=19> */
[----:B------:R-:W-:-:S04]  /*09e0*/  @P3 LOP3.LUT R5, R5, R30, RZ, 0x3c, !PT ;  /* 0x0000001e05053212 */ /* 0x000fc800078e3cff */
[----:B------:R-:W-:Y:S02]  /*09f0*/  @P4 LOP3.LUT R5, R5, R24, RZ, 0x3c, !PT ;  /* 0x0000001805054212 */ /* 0x000fe400078e3cff */
[----:B------:R-:W3:Y:S01]  /*0a00*/  @P6 LDG.E R24, desc[UR12][R10.64+0x88] ;  /* 0x0000880c0a186981 */ /* 0x000ee2000c1e1900 */
[----:B--2---:R-:W-:Y:S02]  /*0a10*/  @P6 LOP3.LUT R12, R12, R21, RZ, 0x3c, !PT ;  /* 0x000000150c0c6212 */ /* 0x004fe400078e3cff */
[----:B----4-:R-:W-:Y:S01]  /*0a20*/  @P6 LOP3.LUT R8, R8, R23, RZ, 0x3c, !PT ;  /* 0x0000001708086212 */ /* 0x010fe200078e3cff */
[----:B------:R-:W2:Y:S01]  /*0a30*/  @P0 LDG.E R21, desc[UR12][R10.64+0x90] ;  /* 0x0000900c0a150981 */ /* 0x000ea2000c1e1900 */
[----:B-----5:R-:W-:-:S03]  /*0a40*/  @P6 LOP3.LUT R4, R4, R25, RZ, 0x3c, !PT ;  /* 0x0000001904046212 */ /* 0x020fc600078e3cff */
[----:B------:R-:W4:Y:S04]  /*0a50*/  @P0 LDG.E R23, desc[UR12][R10.64+0x94] ;  /* 0x0000940c0a170981 */ /* 0x000f28000c1e1900 */
[----:B------:R-:W5:Y:S01]  /*0a60*/  @P0 LDG.E R25, desc[UR12][R10.64+0x98] ;  /* 0x0000980c0a190981 */ /* 0x000f62000c1e1900 */
[----:B---3--:R-:W-:-:S03]  /*0a70*/  @P0 LOP3.LUT R9, R9, R22, RZ, 0x3c, !PT ;  /* 0x0000001609090212 */ /* 0x008fc600078e3cff */
[----:B------:R-:W3:Y:S01]  /*0a80*/  @P0 LDG.E R22, desc[UR12][R10.64+0x9c] ;  /* 0x00009c0c0a160981 */ /* 0x000ee2000c1e1900 */
[----:B------:R-:W-:-:S04]  /*0a90*/  @P5 LOP3.LUT R5, R5, R26, RZ, 0x3c, !PT ;  /* 0x0000001a05055212 */ /* 0x000fc800078e3cff */
[----:B------:R-:W-:Y:S02]  /*0aa0*/  @P6 LOP3.LUT R5, R5, R24, RZ, 0x3c, !PT ;  /* 0x0000001805056212 */ /* 0x000fe400078e3cff */
[----:B--2---:R-:W-:Y:S02]  /*0ab0*/  @P0 LOP3.LUT R12, R12, R21, RZ, 0x3c, !PT ;  /* 0x000000150c0c0212 */ /* 0x004fe400078e3cff */
[----:B----4-:R-:W-:Y:S02]  /*0ac0*/  @P0 LOP3.LUT R8, R8, R23, RZ, 0x3c, !PT ;  /* 0x0000001708080212 */ /* 0x010fe400078e3cff */
[----:B-----5:R-:W-:Y:S02]  /*0ad0*/  @P0 LOP3.LUT R4, R4, R25, RZ, 0x3c, !PT ;  /* 0x0000001904040212 */ /* 0x020fe400078e3cff */
[----:B---3--:R-:W-:Y:S02]  /*0ae0*/  @P0 LOP3.LUT R5, R5, R22, RZ, 0x3c, !PT ;  /* 0x0000001605050212 */ /* 0x008fe400078e3cff */
[----:B------:R-:W-:-:S13]  /*0af0*/  R2P PR, R28.B1, 0x7f ;  /* 0x0000007f1c007804 */ /* 0x000fda0000001000 */
[----:B------:R-:W2:Y:S04]  /*0b00*/  @P0 LDG.E R22, desc[UR12][R10.64+0xa0] ;  /* 0x0000a00c0a160981 */ /* 0x000ea8000c1e1900 */
[----:B------:R-:W3:Y:S04]  /*0b10*/  @P0 LDG.E R21, desc[UR12][R10.64+0xa4] ;  /* 0x0000a40c0a150981 */ /* 0x000ee8000c1e1900 */
[----:B------:R-:W4:Y:S04]  /*0b20*/  @P0 LDG.E R23, desc[UR12][R10.64+0xa8] ;  /* 0x0000a80c0a170981 */ /* 0x000f28000c1e1900 */
[----:B------:R-:W5:Y:S04]  /*0b30*/  @P0 LDG.E R25, desc[UR12][R10.64+0xac] ;  /* 0x0000ac0c0a190981 */ /* 0x000f68000c1e1900 */
[----:B------:R-:W5:Y:S01]  /*0b40*/  @P2 LDG.E R24, desc[UR12][R10.64+0xc8] ;  /* 0x0000c80c0a182981 */ /* 0x000f62000c1e1900 */
[----:B--2---:R-:W-:-:S03]  /*0b50*/  @P0 LOP3.LUT R9, R9, R22, RZ, 0x3c, !PT ;  /* 0x0000001609090212 */ /* 0x004fc600078e3cff */
[----:B------:R-:W2:Y:S01]  /*0b60*/  @P0 LDG.E R22, desc[UR12][R10.64+0xb0] ;  /* 0x0000b00c0a160981 */ /* 0x000ea2000c1e1900 */
[----:B---3--:R-:W-:-:S03]  /*0b70*/  @P0 LOP3.LUT R12, R12, R21, RZ, 0x3c, !PT ;  /* 0x000000150c0c0212 */ /* 0x008fc600078e3cff */
[----:B------:R-:W3:Y:S01]  /*0b80*/  @P1 LDG.E R21, desc[UR12][R10.64+0xb8] ;  /* 0x0000b80c0a151981 */ /* 0x000ee2000c1e1900 */
[----:B----4-:R-:W-:-:S03]  /*0b90*/  @P0 LOP3.LUT R8, R8, R23, RZ, 0x3c, !PT ;  /* 0x0000001708080212 */ /* 0x010fc600078e3cff */
[----:B------:R-:W4:Y:S01]  /*0ba0*/  @P1 LDG.E R23, desc[UR12][R10.64+0xbc] ;  /* 0x0000bc0c0a171981 */ /* 0x000f22000c1e1900 */
[----:B-----5:R-:W-:-:S03]  /*0bb0*/  @P0 LOP3.LUT R4, R4, R25, RZ, 0x3c, !PT ;  /* 0x0000001904040212 */ /* 0x020fc600078e3cff */
        /* <DEDUP_REMOVED lines=11> */
[----:B------:R-:W-:Y:S02]  /*0c70*/  @P2 LOP3.LUT R9, R9, R24, RZ, 0x3c, !PT ;  /* 0x0000001809092212 */ /* 0x000fe400078e3cff */
[----:B---3--:R-:W-:Y:S01]  /*0c80*/  @P2 LOP3.LUT R12, R12, R21, RZ, 0x3c, !PT ;  /* 0x000000150c0c2212 */ /* 0x008fe200078e3cff */
[----:B------:R-:W3:Y:S01]  /*0c90*/  @P3 LDG.E R24, desc[UR12][R10.64+0xdc] ;  /* 0x0000dc0c0a183981 */ /* 0x000ee2000c1e1900 */
[----:B----4-:R-:W-:-:S03]  /*0ca0*/  @P2 LOP3.LUT R8, R8, R23, RZ, 0x3c, !PT ;  /* 0x0000001708082212 */ /* 0x010fc600078e3cff */
[----:B------:R-:W4:Y:S01]  /*0cb0*/  @P3 LDG.E R21, desc[UR12][R10.64+0xe0] ;  /* 0x0000e00c0a153981 */ /* 0x000f22000c1e1900 */
[----:B-----5:R-:W-:-:S03]  /*0cc0*/  @P2 LOP3.LUT R4, R4, R25, RZ, 0x3c, !PT ;  /* 0x0000001904042212 */ /* 0x020fc600078e3cff */
        /* <DEDUP_REMOVED lines=10> */
[----:B------:R-:W-:-:S03]  /*0d70*/  @P3 LOP3.LUT R4, R4, R25, RZ, 0x3c, !PT ;  /* 0x0000001904043212 */ /* 0x000fc600078e3cff */
        /* <DEDUP_REMOVED lines=23> */
[----:B------:R-:W-:Y:S02]  /*0ef0*/  LOP3.LUT P0, RZ, R28, 0x8000, RZ, 0xc0, !PT ;  /* 0x000080001cff7812 */ /* 0x000fe4000780c0ff */
[----:B---3--:R-:W-:Y:S02]  /*0f00*/  @P6 LOP3.LUT R9, R9, R24, RZ, 0x3c, !PT ;  /* 0x0000001809096212 */ /* 0x008fe400078e3cff */
[----:B----4-:R-:W-:Y:S02]  /*0f10*/  @P6 LOP3.LUT R12, R12, R21, RZ, 0x3c, !PT ;  /* 0x000000150c0c6212 */ /* 0x010fe400078e3cff */
[----:B-----5:R-:W-:-:S07]  /*0f20*/  @P6 LOP3.LUT R8, R8, R23, RZ, 0x3c, !PT ;  /* 0x0000001708086212 */ /* 0x020fce00078e3cff */
[----:B------:R-:W3:Y:S01]  /*0f30*/  @P0 LDG.E R24, desc[UR12][R10.64+0x12c] ;  /* 0x00012c0c0a180981 */ /* 0x000ee2000c1e1900 */
[----:B------:R-:W-:-:S03]  /*0f40*/  @P6 LOP3.LUT R4, R4, R25, RZ, 0x3c, !PT ;  /* 0x0000001904046212 */ /* 0x000fc600078e3cff */
[----:B------:R-:W4:Y:S04]  /*0f50*/  @P0 LDG.E R21, desc[UR12][R10.64+0x130] ;  /* 0x0001300c0a150981 */ /* 0x000f28000c1e1900 */
[----:B------:R-:W5:Y:S04]  /*0f60*/  @P0 LDG.E R23, desc[UR12][R10.64+0x134] ;  /* 0x0001340c0a170981 */ /* 0x000f68000c1e1900 */
[----:B------:R-:W5:Y:S04]  /*0f70*/  @P0 LDG.E R26, desc[UR12][R10.64+0x13c] ;  /* 0x00013c0c0a1a0981 */ /* 0x000f68000c1e1900 */
[----:B------:R-:W5:Y:S01]  /*0f80*/  @P0 LDG.E R25, desc[UR12][R10.64+0x138] ;  /* 0x0001380c0a190981 */ /* 0x000f62000c1e1900 */
[----:B--2---:R-:W-:-:S03]  /*0f90*/  @P5 LOP3.LUT R5, R5, R22, RZ, 0x3c, !PT ;  /* 0x0000001605055212 */ /* 0x004fc600078e3cff */
[----:B------:R-:W2:Y:S01]  /*0fa0*/  @P6 LDG.E R22, desc[UR12][R10.64+0x128] ;  /* 0x0001280c0a166981 */ /* 0x000ea2000c1e1900 */
[----:B------:R-:W-:-:S04]  /*0fb0*/  UIADD3 UR5, UPT, UPT, UR5, 0x10, URZ ;  /* 0x0000001005057890 */ /* 0x000fc8000fffe0ff */
[----:B------:R-:W-:Y:S01]  /*0fc0*/  UISETP.NE.AND UP0, UPT, UR5, 0x20, UPT ;  /* 0x000000200500788c */ /* 0x000fe2000bf05270 */
[----:B---3--:R-:W-:Y:S02]  /*0fd0*/  @P0 LOP3.LUT R9, R9, R24, RZ, 0x3c, !PT ;  /* 0x0000001809090212 */ /* 0x008fe400078e3cff */
[----:B----4-:R-:W-:Y:S02]  /*0fe0*/  @P0 LOP3.LUT R12, R12, R21, RZ, 0x3c, !PT ;  /* 0x000000150c0c0212 */ /* 0x010fe400078e3cff */
[----:B-----5:R-:W-:Y:S02]  /*0ff0*/  @P0 LOP3.LUT R8, R8, R23, RZ, 0x3c, !PT ;  /* 0x0000001708080212 */ /* 0x020fe400078e3cff */
[----:B------:R-:W-:Y:S02]  /*1000*/  @P0 LOP3.LUT R4, R4, R25, RZ, 0x3c, !PT ;  /* 0x0000001904040212 */ /* 0x000fe400078e3cff */
[----:B--2---:R-:W-:-:S04]  /*1010*/  @P6 LOP3.LUT R5, R5, R22, RZ, 0x3c, !PT ;  /* 0x0000001605056212 */ /* 0x004fc800078e3cff */
[----:B------:R-:W-:Y:S01]  /*1020*/  @P0 LOP3.LUT R5, R5, R26, RZ, 0x3c, !PT ;  /* 0x0000001a05050212 */ /* 0x000fe200078e3cff */
[----:B------:R-:W-:Y:S06]  /*1030*/  BRA.U UP0, `(.L_x_4) ;  /* 0xfffffff500487547 */ /* 0x000fec000b83ffff */
[----:B------:R-:W-:-:S04]  /*1040*/  UIADD3 UR4, UPT, UPT, UR4, 0x1, URZ ;  /* 0x0000000104047890 */ /* 0x000fc8000fffe0ff */
[----:B------:R-:W-:-:S09]  /*1050*/  UISETP.NE.AND UP0, UPT, UR4, 0x5, UPT ;  /* 0x000000050400788c */ /* 0x000fd2000bf05270 */
[----:B------:R-:W-:Y:S05]  /*1060*/  BRA.U UP0, `(.L_x_5) ;  /* 0xfffffff100a07547 */ /* 0x000fea000b83ffff */
[----:B------:R-:W-:Y:S01]  /*1070*/  LOP3.LUT R10, R18, 0x3, RZ, 0xc0, !PT ;  /* 0x00000003120a7812 */ /* 0x000fe200078ec0ff */
[----:B------:R-:W-:Y:S02]  /*1080*/  IMAD.MOV.U32 R13, RZ, RZ, R9 ;  /* 0x000000ffff0d7224 */ /* 0x000fe400078e0009 */
[----:B------:R-:W-:Y:S01]  /*1090*/  IMAD.MOV.U32 R14, RZ, RZ, R12 ;  /* 0x000000ffff0e7224 */ /* 0x000fe200078e000c */
[----:B------:R-:W-:Y:S01]  /*10a0*/  ISETP.NE.U32.AND P0, PT, R10, 0x1, PT ;  /* 0x000000010a00780c */ /* 0x000fe20003f05070 */
[----:B------:R-:W-:Y:S02]  /*10b0*/  IMAD.MOV.U32 R15, RZ, RZ, R8 ;  /* 0x000000ffff0f7224 */ /* 0x000fe400078e0008 */
[----:B------:R-:W-:Y:S01]  /*10c0*/  IMAD.MOV.U32 R16, RZ, RZ, R4 ;  /* 0x000000ffff107224 */ /* 0x000fe200078e0004 */
[----:B------:R-:W-:Y:S01]  /*10d0*/  ISETP.NE.AND.EX P0, PT, RZ, RZ, PT, P0 ;  /* 0x000000ffff00720c */ /* 0x000fe20003f05300 */
[----:B------:R-:W-:-:S12]  /*10e0*/  IMAD.MOV.U32 R17, RZ, RZ, R5 ;  /* 0x000000ffff117224 */ /* 0x000fd800078e0005 */
[----:B------:R-:W-:Y:S05]  /*10f0*/  @!P0 BRA `(.L_x_3) ;  /* 0x0000001c00188947 */ /* 0x000fea0003800000 */
[----:B------:R-:W-:Y:S02]  /*1100*/  CS2R R4, SRZ ;  /* 0x0000000000047805 */ /* 0x000fe4000001ff00 */
[----:B------:R-:W-:Y:S01]  /*1110*/  CS2R R8, SRZ ;  /* 0x0000000000087805 */ /* 0x000fe2000001ff00 */
[----:B------:R-:W-:Y:S01]  /*1120*/  IMAD.MOV.U32 R12, RZ, RZ, RZ ;  /* 0x000000ffff0c7224 */ /* 0x000fe200078e00ff */
[----:B------:R-:W-:-:S06]  /*1130*/  UMOV UR4, URZ ;  /* 0x000000ff00047c82 */ /* 0x000fcc0008000000 */
.L_x_7:
        /* <DEDUP_REMOVED lines=39> */
.L_x_6:
        /* <DEDUP_REMOVED lines=185> */
[----:B------:R-:W-:Y:S05]  /*1f40*/  @P0 BRA `(.L_x_3) ;  /* 0x0000000c00840947 */ /* 0x000fea0003800000 */
[----:B------:R-:W-:Y:S02]  /*1f50*/  CS2R R4, SRZ ;  /* 0x0000000000047805 */ /* 0x000fe4000001ff00 */
[----:B------:R-:W-:Y:S01]  /*1f60*/  CS2R R8, SRZ ;  /* 0x0000000000087805 */ /* 0x000fe2000001ff00 */
[----:B------:R-:W-:Y:S01]  /*1f70*/  IMAD.MOV.U32 R12, RZ, RZ, RZ ;  /* 0x000000ffff0c7224 */ /* 0x000fe200078e00ff */
[----:B------:R-:W-:-:S06]  /*1f80*/  UMOV UR4, URZ ;  /* 0x000000ff00047c82 */ /* 0x000fcc0008000000 */
.L_x_9:
        /* <DEDUP_REMOVED lines=39> */
.L_x_8:
        /* <DEDUP_REMOVED lines=177> */
[----:B------:R-:W-:Y:S02]  /*2d10*/  IMAD.MOV.U32 R13, RZ, RZ, R9 ;  /* 0x000000ffff0d7224 */ /* 0x000fe400078e0009 */
[----:B------:R-:W-:Y:S02]  /*2d20*/  IMAD.MOV.U32 R14, RZ, RZ, R12 ;  /* 0x000000ffff0e7224 */ /* 0x000fe400078e000c */
[----:B------:R-:W-:Y:S02]  /*2d30*/  IMAD.MOV.U32 R15, RZ, RZ, R8 ;  /* 0x000000ffff0f7224 */ /* 0x000fe400078e0008 */
[----:B------:R-:W-:Y:S02]  /*2d40*/  IMAD.MOV.U32 R16, RZ, RZ, R4 ;  /* 0x000000ffff107224 */ /* 0x000fe400078e0004 */
[----:B------:R-:W-:-:S07]  /*2d50*/  IMAD.MOV.U32 R17, RZ, RZ, R5 ;  /* 0x000000ffff117224 */ /* 0x000fce00078e0005 */
.L_x_3:
[----:B------:R-:W-:Y:S05]  /*2d60*/  BSYNC.RECONVERGENT B1 ;  /* 0x0000000000017941 */ /* 0x000fea0003800200 */
.L_x_2:
[----:B------:R-:W-:Y:S01]  /*2d70*/  ISETP.GT.U32.AND P0, PT, R18, 0x3, PT ;  /* 0x000000031200780c */ /* 0x000fe20003f04070 */
[----:B------:R-:W-:Y:S01]  /*2d80*/  VIADD R20, R20, 0x1 ;  /* 0x0000000114147836 */ /* 0x000fe20000000000 */
[--C-:B------:R-:W-:Y:S02]  /*2d90*/  SHF.R.U32.HI R6, RZ, 0x2, R19.reuse ;  /* 0x00000002ff067819 */ /* 0x100fe40000011613 */
[----:B------:R-:W-:Y:S02]  /*2da0*/  ISETP.GT.U32.AND.EX P0, PT, R19, RZ, PT, P0 ;  /* 0x000000ff1300720c */ /* 0x000fe40003f04100 */
[----:B------:R-:W-:Y:S01]  /*2db0*/  SHF.R.U64 R18, R18, 0x2, R19 ;  /* 0x0000000212127819 */ /* 0x000fe20000001213 */
[----:B------:R-:W-:-:S10]  /*2dc0*/  IMAD.MOV.U32 R19, RZ, RZ, R6 ;  /* 0x000000ffff137224 */ /* 0x000fd400078e0006 */
[----:B------:R-:W-:Y:S05]  /*2dd0*/  @P0 BRA `(.L_x_10) ;  /* 0xffffffd400180947 */ /* 0x000fea000383ffff */
.L_x_1:
[----:B------:R-:W-:Y:S05]  /*2de0*/  BSYNC.RECONVERGENT B0 ;  /* 0x0000000000007941 */ /* 0x000fea0003800200 */
.L_x_0:
[----:B------:R-:W-:Y:S01]  /*2df0*/  IMAD.MOV.U32 R18, RZ, RZ, 0x3e8 ;  /* 0x000003e8ff127424 */ /* 0x000fe200078e00ff */
[----:B------:R-:W-:Y:S01]  /*2e00*/  SHF.R.U32.HI R14, RZ, 0x2, R9 ;  /* 0x00000002ff0e7819 */ /* 0x000fe20000011609 */
[----:B------:R-:W-:Y:S01]  /*2e10*/  IMAD.MOV.U32 R10, RZ, RZ, 0x1 ;  /* 0x00000001ff0a7424 */ /* 0x000fe200078e00ff */
[----:B------:R-:W-:Y:S01]  /*2e20*/  SHF.R.U32.HI R15, RZ, 0x2, R12 ;  /* 0x00000002ff0f7819 */ /* 0x000fe2000001160c */
[----:B------:R-:W-:Y:S01]  /*2e30*/  IMAD R18, R3, R18, 0x10e ;  /* 0x0000010e03127424 */ /* 0x000fe200078e0212 */
[----:B------:R-:W-:Y:S01]  /*2e40*/  LOP3.LUT R14, R14, R9, RZ, 0x3c, !PT ;  /* 0x000000090e0e7212 */ /* 0x000fe200078e3cff */
[----:B------:R-:W-:Y:S01]  /*2e50*/  IMAD.SHL.U32 R9, R5, 0x10, RZ ;  /* 0x0000001005097824 */ /* 0x000fe200078e00ff */
[----:B------:R-:W-:Y:S01]  /*2e60*/  LOP3.LUT R15, R15, R12, RZ, 0x3c, !PT ;  /* 0x0000000c0f0f7212 */ /* 0x000fe200078e3cff */
[----:B------:R-:W-:Y:S01]  /*2e70*/  UMOV UR16, 0x47ae147b ;  /* 0x47ae147b00107882 */ /* 0x000fe20000000000 */
[----:B------:R-:W-:Y:S01]  /*2e80*/  UMOV UR17, 0x3f847ae1 ;  /* 0x3f847ae100117882 */ /* 0x000fe20000000000 */
[----:B------:R-:W0:Y:S01]  /*2e90*/  I2F.F64 R18, R18 ;  /* 0x0000001200127312 */ /* 0x000e220000201c00 */
[----:B------:R-:W-:Y:S01]  /*2ea0*/  IMAD.SHL.U32 R13, R14, 0x2, RZ ;  /* 0x000000020e0d7824 */ /* 0x000fe200078e00ff */
[----:B------:R-:W1:Y:S01]  /*2eb0*/  S2UR UR14, SR_CgaCtaId ;  /* 0x00000000000e79c3 */ /* 0x000e620000008800 */
[----:B------:R-:W-:Y:S01]  /*2ec0*/  UIADD3 UR15, UPT, UPT, UR6, 0x64f0c9, URZ ;  /* 0x0064f0c9060f7890 */ /* 0x000fe2000fffe0ff */
[----:B------:R-:W-:Y:S01]  /*2ed0*/  IMAD.MOV.U32 R20, RZ, RZ, 0x2f800000 ;  /* 0x2f800000ff147424 */ /* 0x000fe200078e00ff */
[----:B------:R-:W-:Y:S01]  /*2ee0*/  UIADD3 UR7, UPT, UPT, UR6, 0x758818, URZ ;  /* 0x0075881806077890 */ /* 0x000fe2000fffe0ff */
[----:B------:R-:W-:-:S03]  /*2ef0*/  UMOV UR4, 0x400 ;  /* 0x0000040000047882 */ /* 0x000fc60000000000 */
[----:B------:R-:W-:Y:S01]  /*2f00*/  IMAD.U32 R16, RZ, RZ, UR15 ;  /* 0x0000000fff107e24 */ /* 0x000fe2000f8e00ff */
[----:B------:R-:W-:Y:S01]  /*2f10*/  UIADD3 UR5, UPT, UPT, UR4, 0x200, URZ ;  /* 0x0000020004057890 */ /* 0x000fe2000fffe0ff */
[----:B------:R-:W-:Y:S01]  /*2f20*/  IMAD.U32 R27, RZ, RZ, UR7 ;  /* 0x00000007ff1b7e24 */ /* 0x000fe2000f8e00ff */
[----:B------:R-:W-:Y:S02]  /*2f30*/  UIADD3 UR6, UPT, UPT, UR4, 0x390, URZ ;  /* 0x0000039004067890 */ /* 0x000fe4000fffe0ff */
[----:B------:R-:W-:Y:S01]  /*2f40*/  UIADD3 UR8, UPT, UPT, UR4, 0x520, URZ ;  /* 0x0000052004087890 */ /* 0x000fe2000fffe0ff */
[----:B0-----:R-:W0:Y:S01]  /*2f50*/  MUFU.RCP64H R11, R19 ;  /* 0x00000013000b7308 */ /* 0x001e220000001800 */
[----:B------:R-:W-:Y:S02]  /*2f60*/  UIADD3 UR9, UPT, UPT, UR4, 0x6b0, URZ ;  /* 0x000006b004097890 */ /* 0x000fe4000fffe0ff */
[----:B------:R-:W-:Y:S02]  /*2f70*/  UIADD3 UR10, UPT, UPT, UR4, 0x840, URZ ;  /* 0x00000840040a7890 */ /* 0x000fe4000fffe0ff */
[----:B------:R-:W-:-:S02]  /*2f80*/  UIADD3 UR11, UPT, UPT, UR4, 0x9d0, URZ ;  /* 0x000009d0040b7890 */ /* 0x000fc4000fffe0ff */
[----:B-1----:R-:W-:Y:S02]  /*2f90*/  ULEA UR5, UR14, UR5, 0x18 ;  /* 0x000000050e057291 */ /* 0x002fe4000f8ec0ff */
[----:B------:R-:W-:Y:S02]  /*2fa0*/  ULEA UR6, UR14, UR6, 0x18 ;  /* 0x000000060e067291 */ /* 0x000fe4000f8ec0ff */
[----:B------:R-:W-:Y:S01]  /*2fb0*/  ULEA UR8, UR14, UR8, 0x18 ;  /* 0x000000080e087291 */ /* 0x000fe2000f8ec0ff */
[----:B0-----:R-:W-:Y:S01]  /*2fc0*/  DFMA R6, -R18, R10, 1 ;  /* 0x3ff000001206742b */ /* 0x001fe2000000010a */
[----:B------:R-:W-:Y:S02]  /*2fd0*/  ULEA UR9, UR14, UR9, 0x18 ;  /* 0x000000090e097291 */ /* 0x000fe4000f8ec0ff */
[----:B------:R-:W-:Y:S02]  /*2fe0*/  ULEA UR10, UR14, UR10, 0x18 ;  /* 0x0000000a0e0a7291 */ /* 0x000fe4000f8ec0ff */
[----:B------:R-:W-:-:S02]  /*2ff0*/  ULEA UR11, UR14, UR11, 0x18 ;  /* 0x0000000b0e0b7291 */ /* 0x000fc4000f8ec0ff */
[----:B------:R-:W-:Y:S01]  /*3000*/  ULEA UR4, UR14, UR4, 0x18 ;  /* 0x000000040e047291 */ /* 0x000fe2000f8ec0ff */
[----:B------:R-:W-:-:S03]  /*3010*/  DFMA R6, R6, R6, R6 ;  /* 0x000000060606722b */ /* 0x000fc60000000006 */
[C---:B------:R-:W-:Y:S02]  /*3020*/  LEA R26, R2.reuse, UR11, 0x2 ;  /* 0x0000000b021a7c11 */ /* 0x040fe4000f8e10ff */
[----:B------:R-:W-:-:S03]  /*3030*/  LEA R28, R2, UR4, 0x2 ;  /* 0x00000004021c7c11 */ /* 0x000fc6000f8e10ff */
[----:B------:R-:W-:Y:S01]  /*3040*/  DFMA R10, R10, R6, R10 ;  /* 0x000000060a0a722b */ /* 0x000fe2000000000a */
[----:B------:R-:W-:Y:S01]  /*3050*/  LOP3.LUT R6, R14, R13, R9, 0x96, !PT ;  /* 0x0000000d0e067212 */ /* 0x000fe200078e9609 */
[----:B------:R-:W-:Y:S01]  /*3060*/  IMAD.SHL.U32 R7, R15, 0x2, RZ ;  /* 0x000000020f077824 */ /* 0x000fe200078e00ff */
[----:B------:R-:W-:Y:S02]  /*3070*/  SHF.R.U32.HI R9, RZ, 0x2, R8 ;  /* 0x00000002ff097819 */ /* 0x000fe40000011608 */
[----:B------:R-:W-:-:S03]  /*3080*/  LOP3.LUT R6, R6, R5, RZ, 0x3c, !PT ;  /* 0x0000000506067212 */ /* 0x000fc600078e3cff */
[----:B------:R-:W-:Y:S01]  /*3090*/  DFMA R12, -R18, R10, 1 ;  /* 0x3ff00000120c742b */ /* 0x000fe2000000010a */
[----:B------:R-:W-:Y:S01]  /*30a0*/  LOP3.LUT R9, R9, R8, RZ, 0x3c, !PT ;  /* 0x0000000809097212 */ /* 0x000fe200078e3cff */
[----:B------:R-:W-:-:S05]  /*30b0*/  IMAD.SHL.U32 R14, R6, 0x10, RZ ;  /* 0x00000010060e7824 */ /* 0x000fca00078e00ff */
[----:B------:R-:W-:Y:S01]  /*30c0*/  LOP3.LUT R7, R15, R7, R14, 0x96, !PT ;  /* 0x000000070f077212 */ /* 0x000fe200078e960e */
[----:B------:R-:W-:Y:S01]  /*30d0*/  DFMA R10, R10, R12, R10 ;  /* 0x0000000c0a0a722b */ /* 0x000fe2000000000a */
[----:B------:R-:W-:Y:S02]  /*30e0*/  IMAD.SHL.U32 R12, R9, 0x2, RZ ;  /* 0x00000002090c7824 */ /* 0x000fe400078e00ff */
[----:B------:R-:W-:-:S05]  /*30f0*/  LOP3.LUT R7, R7, R6, RZ, 0x3c, !PT ;  /* 0x0000000607077212 */ /* 0x000fca00078e3cff */
[----:B------:R-:W-:Y:S01]  /*3100*/  DMUL R14, R10, UR16 ;  /* 0x000000100a0e7c28 */ /* 0x000fe20008000000 */
[----:B------:R-:W-:-:S05]  /*3110*/  IMAD.SHL.U32 R8, R7, 0x10, RZ ;  /* 0x0000001007087824 */ /* 0x000fca00078e00ff */
[----:B------:R-:W-:Y:S02]  /*3120*/  LOP3.LUT R8, R9, R12, R8, 0x96, !PT ;  /* 0x0000000c09087212 */ /* 0x000fe400078e9608 */
[----:B------:R-:W-:Y:S01]  /*3130*/  DFMA R12, -R18, R14, UR16 ;  /* 0x00000010120c7e2b */ /* 0x000fe2000800010e */
[----:B------:R-:W-:Y:S02]  /*3140*/  IADD3 R9, PT, PT, R16, 0x587c5, R6 ;  /* 0x000587c510097810 */ /* 0x000fe40007ffe006 */
[----:B------:R-:W-:Y:S02]  /*3150*/  LOP3.LUT R8, R8, R7, RZ, 0x3c, !PT ;  /* 0x0000000708087212 */ /* 0x000fe400078e3cff */
[----:B------:R-:W-:Y:S02]  /*3160*/  IADD3 R16, PT, PT, R16, 0xb0f8a, R7 ;  /* 0x000b0f8a10107810 */ /* 0x000fe40007ffe007 */
[----:B------:R-:W-:Y:S01]  /*3170*/  I2FP.F32.U32 R9, R9 ;  /* 0x0000000900097245 */ /* 0x000fe20000201000 */
[----:B------:R-:W-:Y:S01]  /*3180*/  VIADD R17, R8, UR7 ;  /* 0x0000000708117c36 */ /* 0x000fe20008000000 */
[----:B------:R-:W-:Y:S01]  /*3190*/  DFMA R14, R10, R12, R14 ;  /* 0x0000000c0a0e722b */ /* 0x000fe2000000000e */
[----:B------:R-:W-:-:S02]  /*31a0*/  I2FP.F32.U32 R16, R16 ;  /* 0x0000001000107245 */ /* 0x000fc40000201000 */
[-C--:B------:R-:W-:Y:S01]  /*31b0*/  FFMA R9, R9, R20.reuse, 1.1641532182693481445e-10 ;  /* 0x2f00000009097423 */ /* 0x080fe20000000014 */
[----:B------:R-:W-:Y:S02]  /*31c0*/  I2FP.F32.U32 R17, R17 ;  /* 0x0000001100117245 */ /* 0x000fe40000201000 */
[-C--:B------:R-:W-:Y:S01]  /*31d0*/  FFMA R11, R16, R20.reuse, 1.1641532182693481445e-10 ;  /* 0x2f000000100b7423 */ /* 0x080fe20000000014 */
[----:B------:R-:W-:Y:S01]  /*31e0*/  FMUL R16, R0, R9 ;  /* 0x0000000900107220 */ /* 0x000fe20000400000 */
[----:B------:R-:W-:Y:S01]  /*31f0*/  LEA R9, R2, UR5, 0x2 ;  /* 0x0000000502097c11 */ /* 0x000fe2000f8e10ff */
[----:B------:R-:W-:Y:S01]  /*3200*/  FFMA R13, R17, R20, 1.1641532182693481445e-10 ;  /* 0x2f000000110d7423 */ /* 0x000fe20000000014 */
[----:B------:R-:W-:Y:S01]  /*3210*/  FFMA R20, RZ, R19, R15 ;  /* 0x00000013ff147223 */ /* 0x000fe2000000000f */
[----:B------:R-:W-:Y:S01]  /*3220*/  FMUL R17, R0, R11 ;  /* 0x0000000b00117220 */ /* 0x000fe20000400000 */
[----:B------:R-:W-:Y:S01]  /*3230*/  LEA R10, R2, UR6, 0x2 ;  /* 0x00000006020a7c11 */ /* 0x000fe2000f8e10ff */
[----:B------:R-:W-:Y:S01]  /*3240*/  FMUL R0, R0, R13 ;  /* 0x0000000d00007220 */ /* 0x000fe20000400000 */
[----:B------:R-:W-:Y:S01]  /*3250*/  LEA R11, R2, UR8, 0x2 ;  /* 0x00000008020b7c11 */ /* 0x000fe2000f8e10ff */
[----:B------:R0:W-:Y:S01]  /*3260*/  STS [R9], R16 ;  /* 0x0000001009007388 */ /* 0x0001e20000000800 */
[----:B------:R-:W-:-:S02]  /*3270*/  FSETP.GT.AND P0, PT, |R20|, 1.469367938527859385e-39, PT ;  /* 0x001000001400780b */ /* 0x000fc40003f04200 */
[C---:B------:R-:W-:Y:S01]  /*3280*/  LEA R12, R2.reuse, UR9, 0x2 ;  /* 0x00000009020c7c11 */ /* 0x040fe2000f8e10ff */
[----:B------:R0:W-:Y:S01]  /*3290*/  STS [R10], R17 ;  /* 0x000000110a007388 */ /* 0x0001e20000000800 */
[----:B------:R-:W-:-:S03]  /*32a0*/  LEA R13, R2, UR10, 0x2 ;  /* 0x0000000a020d7c11 */ /* 0x000fc6000f8e10ff */
[----:B------:R0:W-:Y:S04]  /*32b0*/  STS [R11], R0 ;  /* 0x000000000b007388 */ /* 0x0001e80000000800 */
[----:B------:R0:W-:Y:S04]  /*32c0*/  STS [R12], R16 ;  /* 0x000000100c007388 */ /* 0x0001e80000000800 */
[----:B------:R0:W-:Y:S04]  /*32d0*/  STS [R13], R17 ;  /* 0x000000110d007388 */ /* 0x0001e80000000800 */
[----:B------:R0:W-:Y:S01]  /*32e0*/  STS [R26], R0 ;  /* 0x000000001a007388 */ /* 0x0001e20000000800 */
[----:B------:R-:W-:Y:S06]  /*32f0*/  BAR.SYNC.DEFER_BLOCKING 0x0 ;  /* 0x0000000000007b1d */ /* 0x000fec0000010000 */
[----:B------:R-:W-:Y:S05]  /*3300*/  @P0 BRA `(.L_x_11) ;  /* 0x0000000000100947 */ /* 0x000fea0003800000 */
[----:B0-----:R-:W-:-:S07]  /*3310*/  MOV R0, 0x3330 ;  /* 0x0000333000007802 */ /* 0x001fce0000000f00 */
[----:B------:R-:W-:Y:S05]  /*3320*/  CALL.REL.NOINC `($__internal_0_$__cuda_sm20_div_rn_f64_full) ;  /* 0x0000001400c07944 */ /* 0x000fea0003c00000 */
[----:B------:R-:W-:Y:S02]  /*3330*/  IMAD.MOV.U32 R14, RZ, RZ, R24 ;  /* 0x000000ffff0e7224 */ /* 0x000fe400078e0018 */
[----:B------:R-:W-:-:S07]  /*3340*/  IMAD.MOV.U32 R15, RZ, RZ, R25 ;  /* 0x000000ffff0f7224 */ /* 0x000fce00078e0019 */
.L_x_11:
[----:B0-----:R0:W1:Y:S01]  /*3350*/  F2F.F32.F64 R17, R14 ;  /* 0x0000000e00117310 */ /* 0x0010620000301000 */
[----:B------:R-:W-:Y:S01]  /*3360*/  IMAD.MOV.U32 R16, RZ, RZ, RZ ;  /* 0x000000ffff107224 */ /* 0x000fe200078e00ff */
[----:B------:R-:W-:-:S06]  /*3370*/  UMOV UR4, URZ ;  /* 0x000000ff00047c82 */ /* 0x000fcc0008000000 */
.L_x_32:
[----:B--2---:R-:W2:Y:S01]  /*3380*/  S2UR UR11, SR_CgaCtaId ;  /* 0x00000000000b79c3 */ /* 0x004ea20000008800 */
[----:B------:R-:W-:Y:S01]  /*3390*/  UMOV UR5, 0x400 ;  /* 0x0000040000057882 */ /* 0x000fe20000000000 */
[----:B------:R-:W-:Y:S01]  /*33a0*/  UIADD3 UR4, UPT, UPT, UR4, 0x1, URZ ;  /* 0x0000000104047890 */ /* 0x000fe2000fffe0ff */
[----:B------:R-:W-:Y:S01]  /*33b0*/  IMAD.MOV R21, RZ, RZ, -R2 ;  /* 0x000000ffff157224 */ /* 0x000fe200078e0a02 */
[----:B------:R-:W-:Y:S02]  /*33c0*/  UIADD3 UR6, UPT, UPT, UR5, 0x520, URZ ;  /* 0x0000052005067890 */ /* 0x000fe4000fffe0ff */
[----:B------:R-:W-:Y:S02]  /*33d0*/  UIADD3 UR7, UPT, UPT, UR5, 0x390, URZ ;  /* 0x0000039005077890 */ /* 0x000fe4000fffe0ff */
[----:B------:R-:W-:Y:S02]  /*33e0*/  UIADD3 UR8, UPT, UPT, UR5, 0x200, URZ ;  /* 0x0000020005087890 */ /* 0x000fe4000fffe0ff */
[----:B------:R-:W-:-:S02]  /*33f0*/  UIADD3 UR9, UPT, UPT, UR5, 0x9d0, URZ ;  /* 0x000009d005097890 */ /* 0x000fc4000fffe0ff */
[----:B------:R-:W-:Y:S02]  /*3400*/  UIADD3 UR10, UPT, UPT, UR5, 0x840, URZ ;  /* 0x00000840050a7890 */ /* 0x000fe4000fffe0ff */
[----:B------:R-:W-:Y:S02]  /*3410*/  UIADD3 UR5, UPT, UPT, UR5, 0x6b0, URZ ;  /* 0x000006b005057890 */ /* 0x000fe4000fffe0ff */
[----:B------:R-:W-:Y:S02]  /*3420*/  UISETP.NE.AND UP1, UPT, UR4, 0x3e8, UPT ;  /* 0x000003e80400788c */ /* 0x000fe4000bf25270 */
[----:B--2---:R-:W-:Y:S02]  /*3430*/  ULEA UR6, UR11, UR6, 0x18 ;  /* 0x000000060b067291 */ /* 0x004fe4000f8ec0ff */
[----:B------:R-:W-:Y:S02]  /*3440*/  ULEA UR7, UR11, UR7, 0x18 ;  /* 0x000000070b077291 */ /* 0x000fe4000f8ec0ff */
[----:B------:R-:W-:-:S02]  /*3450*/  ULEA UR8, UR11, UR8, 0x18 ;  /* 0x000000080b087291 */ /* 0x000fc4000f8ec0ff */
[----:B------:R-:W-:Y:S02]  /*3460*/  ULEA UR9, UR11, UR9, 0x18 ;  /* 0x000000090b097291 */ /* 0x000fe4000f8ec0ff */
[----:B------:R-:W-:Y:S02]  /*3470*/  ULEA UR10, UR11, UR10, 0x18 ;  /* 0x0000000a0b0a7291 */ /* 0x000fe4000f8ec0ff */
[----:B------:R-:W-:-:S03]  /*3480*/  ULEA UR11, UR11, UR5, 0x18 ;  /* 0x000000050b0b7291 */ /* 0x000fc6000f8ec0ff */
[----:B0-----:R-:W-:-:S09]  /*3490*/  UMOV UR5, URZ ;  /* 0x000000ff00057c82 */ /* 0x001fd20008000000 */
.L_x_31:
[----:B------:R-:W-:Y:S01]  /*34a0*/  ISETP.NE.AND P0, PT, R21, RZ, PT ;  /* 0x000000ff1500720c */ /* 0x000fe20003f05270 */
[----:B------:R-:W-:Y:S01]  /*34b0*/  BSSY.RECONVERGENT B0, `(.L_x_12) ;  /* 0x0000054000007945 */ /* 0x000fe20003800200 */
[----:B------:R-:W-:Y:S02]  /*34c0*/  IMAD.MOV.U32 R20, RZ, RZ, R8 ;  /* 0x000000ffff147224 */ /* 0x000fe400078e0008 */
[----:B------:R-:W-:-:S09]  /*34d0*/  IMAD.MOV.U32 R18, RZ, RZ, R7 ;  /* 0x000000ffff127224 */ /* 0x000fd200078e0007 */
[----:B0-2---:R-:W-:Y:S05]  /*34e0*/  @P0 BRA `(.L_x_13) ;  /* 0x0000000400400947 */ /* 0x005fea0003800000 */
[----:B------:R-:W2:Y:S01]  /*34f0*/  LDS R18, [R12] ;  /* 0x000000000c127984 */ /* 0x000ea20000000800 */
[----:B0-----:R-:W-:Y:S01]  /*3500*/  SHF.R.U32.HI R15, RZ, 0x2, R4 ;  /* 0x00000002ff0f7819 */ /* 0x001fe20000011604 */
[----:B------:R-:W-:Y:S01]  /*3510*/  IMAD.SHL.U32 R0, R8, 0x10, RZ ;  /* 0x0000001008007824 */ /* 0x000fe200078e00ff */
[----:B------:R-:W-:Y:S01]  /*3520*/  BSSY.RECONVERGENT B1, `(.L_x_14) ;  /* 0x0000018000017945 */ /* 0x000fe20003800200 */
[----:B------:R-:W-:Y:S01]  /*3530*/  IMAD.MOV.U32 R19, RZ, RZ, 0x3e5c9d38 ;  /* 0x3e5c9d38ff137424 */ /* 0x000fe200078e00ff */
[----:B------:R-:W-:-:S05]  /*3540*/  LOP3.LUT R15, R15, R4, RZ, 0x3c, !PT ;  /* 0x000000040f0f7212 */ /* 0x000fca00078e3cff */
[----:B------:R-:W-:-:S05]  /*3550*/  IMAD.SHL.U32 R4, R15, 0x2, RZ ;  /* 0x000000020f047824 */ /* 0x000fca00078e00ff */
[----:B------:R-:W-:Y:S01]  /*3560*/  LOP3.LUT R15, R15, R4, R0, 0x96, !PT ;  /* 0x000000040f0f7212 */ /* 0x000fe200078e9600 */
[----:B------:R-:W-:-:S03]  /*3570*/  IMAD.MOV.U32 R4, RZ, RZ, 0x2f800000 ;  /* 0x2f800000ff047424 */ /* 0x000fc600078e00ff */
[----:B------:R-:W-:-:S04]  /*3580*/  LOP3.LUT R0, R15, R8, RZ, 0x3c, !PT ;  /* 0x000000080f007212 */ /* 0x000fc800078e3cff */
[----:B------:R-:W-:-:S04]  /*3590*/  IADD3 R14, PT, PT, R27, 0x587c5, R0 ;  /* 0x000587c51b0e7810 */ /* 0x000fc80007ffe000 */
[----:B------:R-:W-:Y:S01]  /*35a0*/  I2FP.F32.U32 R15, R14 ;  /* 0x0000000e000f7245 */ /* 0x000fe20000201000 */
[----:B------:R-:W-:-:S04]  /*35b0*/  IMAD.MOV.U32 R14, RZ, RZ, 0x409487e6 ;  /* 0x409487e6ff0e7424 */ /* 0x000fc800078e00ff */
[----:B------:R-:W-:Y:S01]  /*35c0*/  FFMA R15, R15, R4, 1.1641532182693481445e-10 ;  /* 0x2f0000000f0f7423 */ /* 0x000fe20000000004 */
[----:B------:R-:W-:-:S03]  /*35d0*/  FFMA R20, R14, -R19, 1 ;  /* 0x3f8000000e147423 */ /* 0x000fc60000000813 */
[----:B------:R-:W-:Y:S01]  /*35e0*/  FADD R15, R15, -0.5 ;  /* 0xbf0000000f0f7421 */ /* 0x000fe20000000000 */
[----:B------:R-:W-:-:S03]  /*35f0*/  FMUL R23, R20, 0.3333333432674407959 ;  /* 0x3eaaaaab14177820 */ /* 0x000fc60000400000 */
[----:B--2---:R-:W-:Y:S01]  /*3600*/  FADD R19, R15, R18 ;  /* 0x000000120f137221 */ /* 0x004fe20000000000 */
[----:B------:R-:W-:Y:S01]  /*3610*/  FSETP.GEU.AND P0, PT, R18, -R15, PT ;  /* 0x8000000f1200720b */ /* 0x000fe20003f0e000 */
[----:B------:R-:W-:-:S03]  /*3620*/  FFMA R14, R23, R14, 4.6415891647338867188 ;  /* 0x409487e6170e7423 */ /* 0x000fc6000000000e */
[----:B------:R0:W-:Y:S09]  /*3630*/  STS [R12], R19 ;  /* 0x000000130c007388 */ /* 0x0001f20000000800 */
[----:B------:R-:W-:-:S05]  /*3640*/  @!P0 FADD R15, |R19|, -RZ ;  /* 0x800000ff130f8221 */ /* 0x000fca0000000200 */
[----:B------:R0:W-:Y:S01]  /*3650*/  @!P0 STS [R12], R15 ;  /* 0x0000000f0c008388 */ /* 0x0001e20000000800 */
[----:B------:R-:W-:Y:S05]  /*3660*/  @!P0 BRA `(.L_x_15) ;  /* 0x00000000000c8947 */ /* 0x000fea0003800000 */
[----:B------:R-:W-:-:S13]  /*3670*/  FSETP.GT.AND P0, PT, R19, R14, PT ;  /* 0x0000000e1300720b */ /* 0x000fda0003f04000 */
[----:B0-----:R-:W-:-:S05]  /*3680*/  @P0 FADD R15, -R14, R19 ;  /* 0x000000130e0f0221 */ /* 0x001fca0000000100 */
[----:B------:R2:W-:Y:S02]  /*3690*/  @P0 STS [R12], R15 ;  /* 0x0000000f0c000388 */ /* 0x0005e40000000800 */
.L_x_15:
[----:B------:R-:W-:Y:S05]  /*36a0*/  BSYNC.RECONVERGENT B1 ;  /* 0x0000000000017941 */ /* 0x000fea0003800200 */
.L_x_14:
[----:B------:R-:W3:Y:S01]  /*36b0*/  LDS R20, [R13] ;  /* 0x000000000d147984 */ /* 0x000ee20000000800 */
[----:B------:R-:W-:Y:S01]  /*36c0*/  SHF.R.U32.HI R18, RZ, 0x2, R5 ;  /* 0x00000002ff127819 */ /* 0x000fe20000011605 */
[----:B------:R-:W-:Y:S03]  /*36d0*/  BSSY.RECONVERGENT B1, `(.L_x_16) ;  /* 0x0000013000017945 */ /* 0x000fe60003800200 */
[----:B------:R-:W-:Y:S01]  /*36e0*/  LOP3.LUT R18, R18, R5, RZ, 0x3c, !PT ;  /* 0x0000000512127212 */ /* 0x000fe200078e3cff */
[----:B------:R-:W-:-:S04]  /*36f0*/  IMAD.SHL.U32 R5, R0, 0x10, RZ ;  /* 0x0000001000057824 */ /* 0x000fc800078e00ff */
[----:B0-2---:R-:W-:-:S05]  /*3700*/  IMAD.SHL.U32 R15, R18, 0x2, RZ ;  /* 0x00000002120f7824 */ /* 0x005fca00078e00ff */
[----:B------:R-:W-:-:S04]  /*3710*/  LOP3.LUT R5, R18, R15, R5, 0x96, !PT ;  /* 0x0000000f12057212 */ /* 0x000fc800078e9605 */
[----:B------:R-:W-:-:S04]  /*3720*/  LOP3.LUT R18, R5, R0, RZ, 0x3c, !PT ;  /* 0x0000000005127212 */ /* 0x000fc800078e3cff */
[----:B------:R-:W-:-:S04]  /*3730*/  IADD3 R5, PT, PT, R27, 0xb0f8a, R18 ;  /* 0x000b0f8a1b057810 */ /* 0x000fc80007ffe012 */
[----:B------:R-:W-:-:S05]  /*3740*/  I2FP.F32.U32 R5, R5 ;  /* 0x0000000500057245 */ /* 0x000fca0000201000 */
[----:B------:R-:W-:-:S04]  /*3750*/  FFMA R5, R5, R4, 1.1641532182693481445e-10 ;  /* 0x2f00000005057423 */ /* 0x000fc80000000004 */
[----:B------:R-:W-:-:S05]  /*3760*/  FADD R5, R5, -0.5 ;  /* 0xbf00000005057421 */ /* 0x000fca0000000000 */
[----:B---3--:R-:W-:Y:S01]  /*3770*/  FSETP.GEU.AND P0, PT, R20, -R5, PT ;  /* 0x800000051400720b */ /* 0x008fe20003f0e000 */
[----:B------:R-:W-:-:S05]  /*3780*/  FADD R5, R5, R20 ;  /* 0x0000001405057221 */ /* 0x000fca0000000000 */
[----:B------:R0:W-:Y:S07]  /*3790*/  STS [R13], R5 ;  /* 0x000000050d007388 */ /* 0x0001ee0000000800 */
[----:B------:R-:W-:-:S05]  /*37a0*/  @!P0 FADD R20, |R5|, -RZ ;  /* 0x800000ff05148221 */ /* 0x000fca0000000200 */
[----:B------:R0:W-:Y:S01]  /*37b0*/  @!P0 STS [R13], R20 ;  /* 0x000000140d008388 */ /* 0x0001e20000000800 */
[----:B------:R-:W-:Y:S05]  /*37c0*/  @!P0 BRA `(.L_x_17) ;  /* 0x00000000000c8947 */ /* 0x000fea0003800000 */
[----:B------:R-:W-:-:S13]  /*37d0*/  FSETP.GT.AND P0, PT, R5, R14, PT ;  /* 0x0000000e0500720b */ /* 0x000fda0003f04000 */
[----:B0-----:R-:W-:-:S05]  /*37e0*/  @P0 FADD R20, -R14, R5 ;  /* 0x000000050e140221 */ /* 0x001fca0000000100 */
[----:B------:R2:W-:Y:S02]  /*37f0*/  @P0 STS [R13], R20 ;  /* 0x000000140d000388 */ /* 0x0005e40000000800 */
.L_x_17:
[----:B------:R-:W-:Y:S05]  /*3800*/  BSYNC.RECONVERGENT B1 ;  /* 0x0000000000017941 */ /* 0x000fea0003800200 */
.L_x_16:
[----:B0-----:R-:W-:Y:S01]  /*3810*/  SHF.R.U32.HI R5, RZ, 0x2, R6 ;  /* 0x00000002ff057819 */ /* 0x001fe20000011606 */
[----:B------:R-:W0:Y:S01]  /*3820*/  LDS R22, [R26] ;  /* 0x000000001a167984 */ /* 0x000e220000000800 */
[----:B------:R-:W-:Y:S02]  /*3830*/  VIADD R27, R27, 0x10974f ;  /* 0x0010974f1b1b7836 */ /* 0x000fe40000000000 */
[----:B------:R-:W-:Y:S01]  /*3840*/  LOP3.LUT R5, R5, R6, RZ, 0x3c, !PT ;  /* 0x0000000605057212 */ /* 0x000fe200078e3cff */
[----:B------:R-:W-:-:S04]  /*3850*/  IMAD.SHL.U32 R6, R18, 0x10, RZ ;  /* 0x0000001012067824 */ /* 0x000fc800078e00ff */
[----:B------:R-:W-:-:S05]  /*3860*/  IMAD.SHL.U32 R15, R5, 0x2, RZ ;  /* 0x00000002050f7824 */ /* 0x000fca00078e00ff */
[----:B------:R-:W-:-:S04]  /*3870*/  LOP3.LUT R15, R5, R15, R6, 0x96, !PT ;  /* 0x0000000f050f7212 */ /* 0x000fc800078e9606 */
[----:B--2---:R-:W-:-:S05]  /*3880*/  LOP3.LUT R20, R15, R18, RZ, 0x3c, !PT ;  /* 0x000000120f147212 */ /* 0x004fca00078e3cff */
[----:B------:R-:W-:-:S05]  /*3890*/  IMAD.IADD R5, R20, 0x1, R27 ;  /* 0x0000000114057824 */ /* 0x000fca00078e021b */
[----:B------:R-:W-:-:S05]  /*38a0*/  I2FP.F32.U32 R5, R5 ;  /* 0x0000000500057245 */ /* 0x000fca0000201000 */
[----:B------:R-:W-:-:S04]  /*38b0*/  FFMA R5, R5, R4, 1.1641532182693481445e-10 ;  /* 0x2f00000005057423 */ /* 0x000fc80000000004 */
[----:B------:R-:W-:-:S04]  /*38c0*/  FADD R5, R5, -0.5 ;  /* 0xbf00000005057421 */ /* 0x000fc80000000000 */
[----:B0-----:R-:W-:Y:S01]  /*38d0*/  FADD R19, R5, R22 ;  /* 0x0000001605137221 */ /* 0x001fe20000000000 */
[----:B------:R-:W-:-:S04]  /*38e0*/  FSETP.GEU.AND P0, PT, R22, -R5, PT ;  /* 0x800000051600720b */ /* 0x000fc80003f0e000 */
[----:B------:R2:W-:Y:S09]  /*38f0*/  STS [R26], R19 ;  /* 0x000000131a007388 */ /* 0x0005f20000000800 */
[----:B------:R-:W-:Y:S01]  /*3900*/  @!P0 FADD R15, |R19|, -RZ ;  /* 0x800000ff130f8221 */ /* 0x000fe20000000200 */
[----:B------:R-:W-:-:S02]  /*3910*/  @!P0 IMAD.MOV.U32 R6, RZ, RZ, R0 ;  /* 0x000000ffff068224 */ /* 0x000fc400078e0000 */
[----:B------:R-:W-:Y:S02]  /*3920*/  @!P0 IMAD.MOV.U32 R5, RZ, RZ, R8 ;  /* 0x000000ffff058224 */ /* 0x000fe400078e0008 */
[----:B------:R2:W-:Y:S01]  /*3930*/  @!P0 STS [R26], R15 ;  /* 0x0000000f1a008388 */ /* 0x0005e20000000800 */
[----:B------:R-:W-:Y:S01]  /*3940*/  @!P0 IMAD.MOV.U32 R4, RZ, RZ, R7 ;  /* 0x000000ffff048224 */ /* 0x000fe200078e0007 */
[----:B------:R-:W-:Y:S06]  /*3950*/  @!P0 BRA `(.L_x_13) ;  /* 0x0000000000248947 */ /* 0x000fec0003800000 */
[----:B------:R-:W-:Y:S01]  /*3960*/  FSETP.GT.AND P0, PT, R19, R14, PT ;  /* 0x0000000e1300720b */ /* 0x000fe20003f04000 */
[----:B------:R-:W-:Y:S02]  /*3970*/  IMAD.MOV.U32 R6, RZ, RZ, R0 ;  /* 0x000000ffff067224 */ /* 0x000fe400078e0000 */
[----:B------:R-:W-:Y:S02]  /*3980*/  IMAD.MOV.U32 R5, RZ, RZ, R8 ;  /* 0x000000ffff057224 */ /* 0x000fe400078e0008 */
[----:B------:R-:W-:-:S08]  /*3990*/  IMAD.MOV.U32 R4, RZ, RZ, R7 ;  /* 0x000000ffff047224 */ /* 0x000fd000078e0007 */
[----:B--2---:R-:W-:Y:S01]  /*39a0*/  @P0 FADD R15, -R14, R19 ;  /* 0x000000130e0f0221 */ /* 0x004fe20000000100 */
[----:B------:R-:W-:Y:S02]  /*39b0*/  @P0 IMAD.MOV.U32 R6, RZ, RZ, R0 ;  /* 0x000000ffff060224 */ /* 0x000fe400078e0000 */
[----:B------:R-:W-:Y:S02]  /*39c0*/  @P0 IMAD.MOV.U32 R5, RZ, RZ, R8 ;  /* 0x000000ffff050224 */ /* 0x000fe400078e0008 */
[----:B------:R3:W-:Y:S01]  /*39d0*/  @P0 STS [R26], R15 ;  /* 0x0000000f1a000388 */ /* 0x0007e20000000800 */
[----:B------:R-:W-:-:S07]  /*39e0*/  @P0 IMAD.MOV.U32 R4, RZ, RZ, R7 ;  /* 0x000000ffff040224 */ /* 0x000fce00078e0007 */
.L_x_13:
[----:B------:R-:W-:Y:S05]  /*39f0*/  BSYNC.RECONVERGENT B0 ;  /* 0x0000000000007941 */ /* 0x000fea0003800200 */
.L_x_12:
[----:B------:R-:W-:Y:S01]  /*3a00*/  BAR.SYNC.DEFER_BLOCKING 0x0 ;  /* 0x0000000000007b1d */ /* 0x000fe20000010000 */
[----:B------:R-:W-:Y:S01]  /*3a10*/  ISETP.GT.U32.AND P0, PT, R2, 0x1b, PT ;  /* 0x0000001b0200780c */ /* 0x000fe20003f04070 */
[----:B------:R-:W-:-:S03]  /*3a20*/  IMAD.MOV.U32 R7, RZ, RZ, RZ ;  /* 0x000000ffff077224 */ /* 0x000fc600078e00ff */
[----:B------:R-:W-:Y:S01]  /*3a30*/  P2R R0, PR, RZ, 0x1 ;  /* 0x00000001ff007803 */ /* 0x000fe20000000000 */
[----:B------:R-:W-:Y:S08]  /*3a40*/  BSSY.RECONVERGENT B0, `(.L_x_18) ;  /* 0x000001e000007945 */ /* 0x000ff00003800200 */
[----:B------:R4:W-:Y:S01]  /*3a50*/  @!P0 STS [R28+0x190], RZ ;  /* 0x000190ff1c008388 */ /* 0x0009e20000000800 */
[----:B------:R-:W-:-:S13]  /*3a60*/  ISETP.NE.AND P0, PT, R21, RZ, PT ;  /* 0x000000ff1500720c */ /* 0x000fda0003f05270 */
[----:B----4-:R-:W-:Y:S05]  /*3a70*/  @!P0 BRA `(.L_x_19) ;  /* 0x0000000000688947 */ /* 0x010fea0003800000 */
[----:B------:R-:W-:Y:S01]  /*3a80*/  LDS R8, [UR10] ;  /* 0x0000000aff087984 */ /* 0x000fe20008000800 */
[----:B------:R-:W-:Y:S03]  /*3a90*/  BSSY.RECONVERGENT B1, `(.L_x_19) ;  /* 0x0000018000017945 */ /* 0x000fe60003800200 */
[----:B0-23--:R-:W0:Y:S04]  /*3aa0*/  LDS R15, [R13] ;  /* 0x000000000d0f7984 */ /* 0x00de280000000800 */
[----:B------:R-:W-:Y:S04]  /*3ab0*/  LDS R0, [UR11] ;  /* 0x0000000bff007984 */ /* 0x000fe80008000800 */
[----:B------:R-:W2:Y:S04]  /*3ac0*/  LDS R7, [R12] ;  /* 0x000000000c077984 */ /* 0x000ea80000000800 */
[----:B------:R-:W-:Y:S04]  /*3ad0*/  LDS R14, [UR9] ;  /* 0x00000009ff0e7984 */ /* 0x000fe80008000800 */
[----:B------:R-:W3:Y:S01]  /*3ae0*/  LDS R19, [R26] ;  /* 0x000000001a137984 */ /* 0x000ee20000000800 */
[----:B0-----:R-:W-:Y:S01]  /*3af0*/  FADD R8, R8, -R15 ;  /* 0x8000000f08087221 */ /* 0x001fe20000000000 */
[----:B--2---:R-:W-:-:S03]  /*3b00*/  FADD R0, R0, -R7 ;  /* 0x8000000700007221 */ /* 0x004fc60000000000 */
[----:B------:R-:W-:-:S04]  /*3b10*/  FMUL R7, R8, R8 ;  /* 0x0000000808077220 */ /* 0x000fc80000400000 */
[----:B------:R-:W-:Y:S01]  /*3b20*/  FFMA R7, R0, R0, R7 ;  /* 0x0000000000077223 */ /* 0x000fe20000000007 */
[----:B---3--:R-:W-:-:S04]  /*3b30*/  FADD R14, R14, -R19 ;  /* 0x800000130e0e7221 */ /* 0x008fc80000000000 */
[----:B------:R-:W-:-:S04]  /*3b40*/  FFMA R14, R14, R14, R7 ;  /* 0x0000000e0e0e7223 */ /* 0x000fc80000000007 */
[----:B------:R-:W-:-:S05]  /*3b50*/  VIADD R0, R14, 0x1800000 ;  /* 0x018000000e007836 */ /* 0x000fca0000000000 */
[----:B------:R-:W-:-:S04]  /*3b60*/  LOP3.LUT R0, R0, 0x7f800000, RZ, 0xc0, !PT ;  /* 0x7f80000000007812 */ /* 0x000fc800078ec0ff */
[----:B------:R-:W-:-:S13]  /*3b70*/  ISETP.GT.U32.AND P1, PT, R0, 0x1ffffff, PT ;  /* 0x01ffffff0000780c */ /* 0x000fda0003f24070 */
[----:B------:R-:W-:Y:S05]  /*3b80*/  @P1 BRA `(.L_x_20) ;  /* 0x0000000000101947 */ /* 0x000fea0003800000 */
[----:B------:R-:W-:Y:S01]  /*3b90*/  IMAD.MOV.U32 R0, RZ, RZ, R14 ;  /* 0x000000ffff007224 */ /* 0x000fe200078e000e */
[----:B------:R-:W-:-:S07]  /*3ba0*/  MOV R14, 0x3bc0 ;  /* 0x00003bc0000e7802 */ /* 0x000fce0000000f00 */
[----:B-1----:R-:W-:Y:S05]  /*3bb0*/  CALL.REL.NOINC `($__internal_1_$__cuda_sm20_rcp_rn_f32_slowpath) ;  /* 0x0000001000d07944 */ /* 0x002fea0003c00000 */
[----:B------:R-:W-:Y:S05]  /*3bc0*/  BRA `(.L_x_21) ;  /* 0x0000000000107947 */ /* 0x000fea0003800000 */
.L_x_20:
[----:B------:R-:W0:Y:S02]  /*3bd0*/  MUFU.RCP R7, R14 ;  /* 0x0000000e00077308 */ /* 0x000e240000001000 */
[----:B0-----:R-:W-:-:S04]  /*3be0*/  FFMA R0, R14, R7, -1 ;  /* 0xbf8000000e007423 */ /* 0x001fc80000000007 */
[----:B------:R-:W-:-:S04]  /*3bf0*/  FADD.FTZ R0, -R0, -RZ ;  /* 0x800000ff00007221 */ /* 0x000fc80000010100 */
[----:B------:R-:W-:-:S07]  /*3c00*/  FFMA R7, R7, R0, R7 ;  /* 0x0000000007077223 */ /* 0x000fce0000000007 */
.L_x_21:
[----:B------:R-:W-:Y:S05]  /*3c10*/  BSYNC.RECONVERGENT B1 ;  /* 0x0000000000017941 */ /* 0x000fea0003800200 */
.L_x_19:
[----:B------:R-:W-:Y:S05]  /*3c20*/  BSYNC.RECONVERGENT B0 ;  /* 0x0000000000007941 */ /* 0x000fea0003800200 */
.L_x_18:
[----:B------:R-:W-:Y:S01]  /*3c30*/  STS [R28], R7 ;  /* 0x000000071c007388 */ /* 0x000fe20000000800 */
[C---:B------:R-:W-:Y:S01]  /*3c40*/  ISETP.GT.U32.AND P1, PT, R2.reuse, 0x23, PT ;  /* 0x000000230200780c */ /* 0x040fe20003f24070 */
[----:B------:R-:W4:Y:S08]  /*3c50*/  S2UR UR15, SR_CgaCtaId ;  /* 0x00000000000f79c3 */ /* 0x000f300000008800 */
[----:B------:R-:W-:Y:S01]  /*3c60*/  BAR.SYNC.DEFER_BLOCKING 0x0 ;  /* 0x0000000000007b1d */ /* 0x000fe20000010000 */
[----:B------:R-:W-:-:S02]  /*3c70*/  ISETP.GT.U32.AND P2, PT, R2, 0x1f, PT ;  /* 0x0000001f0200780c */ /* 0x000fc40003f44070 */
[C---:B------:R-:W-:Y:S02]  /*3c80*/  ISETP.GT.U32.AND P3, PT, R2.reuse, 0xf, PT ;  /* 0x0000000f0200780c */ /* 0x040fe40003f64070 */
[C---:B------:R-:W-:Y:S01]  /*3c90*/  ISETP.GT.U32.AND P4, PT, R2.reuse, 0x7, PT ;  /* 0x000000070200780c */ /* 0x040fe20003f84070 */
[----:B------:R-:W-:Y:S01]  /*3ca0*/  UMOV UR14, 0x400 ;  /* 0x00000400000e7882 */ /* 0x000fe20000000000 */
[C---:B------:R-:W-:Y:S01]  /*3cb0*/  ISETP.GT.U32.AND P5, PT, R2.reuse, 0x3, PT ;  /* 0x000000030200780c */ /* 0x040fe20003fa4070 */
[----:B------:R-:W-:Y:S01]  /*3cc0*/  BSSY.RECONVERGENT B0, `(.L_x_22) ;  /* 0x0000046000007945 */ /* 0x000fe20003800200 */
[----:B------:R-:W-:Y:S01]  /*3cd0*/  ISETP.GT.U32.AND P6, PT, R2, 0x1b, PT ;  /* 0x0000001b0200780c */ /* 0x000fe20003fc4070 */
[----:B----4-:R-:W-:Y:S01]  /*3ce0*/  ULEA UR14, UR15, UR14, 0x18 ;  /* 0x0000000e0f0e7291 */ /* 0x010fe2000f8ec0ff */
[----:B------:R-:W-:Y:S04]  /*3cf0*/  @!P1 LDS R0, [R28+0x100] ;  /* 0x000100001c009984 */ /* 0x000fe80000000800 */
[----:B0-23--:R-:W0:Y:S02]  /*3d00*/  @!P1 LDS R15, [R28] ;  /* 0x000000001c0f9984 */ /* 0x00de240000000800 */
[----:B0-----:R-:W-:-:S05]  /*3d10*/  @!P1 FADD R15, R0, R15 ;  /* 0x0000000f000f9221 */ /* 0x001fca0000000000 */
[----:B------:R-:W-:Y:S01]  /*3d20*/  @!P1 STS [R28], R15 ;  /* 0x0000000f1c009388 */ /* 0x000fe20000000800 */
[----:B------:R-:W-:Y:S06]  /*3d30*/  BAR.SYNC.DEFER_BLOCKING 0x0 ;  /* 0x0000000000007b1d */ /* 0x000fec0000010000 */
[----:B------:R-:W-:Y:S04]  /*3d40*/  @!P2 LDS R0, [R28+0x80] ;  /* 0x000080001c00a984 */ /* 0x000fe80000000800 */
[----:B------:R-:W0:Y:S02]  /*3d50*/  @!P2 LDS R19, [R28] ;  /* 0x000000001c13a984 */ /* 0x000e240000000800 */
        /* <DEDUP_REMOVED lines=17> */
[----:B------:R-:W-:Y:S01]  /*3e70*/  BAR.SYNC.DEFER_BLOCKING 0x0 ;  /* 0x0000000000007b1d */ /* 0x000fe20000010000 */
[----:B------:R-:W-:-:S13]  /*3e80*/  ISETP.GT.U32.AND P5, PT, R2, 0x1, PT ;  /* 0x000000010200780c */ /* 0x000fda0003fa4070 */
[----:B------:R-:W-:Y:S04]  /*3e90*/  @!P5 LDS R0, [R28+0x8] ;  /* 0x000008001c00d984 */ /* 0x000fe80000000800 */
[----:B------:R-:W0:Y:S02]  /*3ea0*/  @!P5 LDS R7, [R28] ;  /* 0x000000001c07d984 */ /* 0x000e240000000800 */
[----:B0-----:R-:W-:-:S05]  /*3eb0*/  @!P5 FADD R7, R0, R7 ;  /* 0x000000070007d221 */ /* 0x001fca0000000000 */
[----:B------:R0:W-:Y:S01]  /*3ec0*/  @!P5 STS [R28], R7 ;  /* 0x000000071c00d388 */ /* 0x0001e20000000800 */
[----:B------:R-:W-:Y:S01]  /*3ed0*/  BAR.SYNC.DEFER_BLOCKING 0x0 ;  /* 0x0000000000007b1d */ /* 0x000fe20000010000 */
[----:B------:R-:W-:Y:S01]  /*3ee0*/  ISETP.NE.AND P5, PT, R2, RZ, PT ;  /* 0x000000ff0200720c */ /* 0x000fe20003fa5270 */
[----:B0-----:R-:W-:-:S12]  /*3ef0*/  IMAD.MOV.U32 R7, RZ, RZ, RZ ;  /* 0x000000ffff077224 */ /* 0x001fd800078e00ff */
[----:B------:R-:W-:Y:S04]  /*3f00*/  @!P5 LDS R0, [UR14+0x4] ;  /* 0x0000040eff00d984 */ /* 0x000fe80008000800 */
[----:B------:R-:W0:Y:S02]  /*3f10*/  @!P5 LDS R15, [R28] ;  /* 0x000000001c0fd984 */ /* 0x000e240000000800 */
[----:B0-----:R-:W-:-:S05]  /*3f20*/  @!P5 FADD R15, R0, R15 ;  /* 0x0000000f000fd221 */ /* 0x001fca0000000000 */
[----:B------:R0:W-:Y:S01]  /*3f30*/  @!P5 STS [R28], R15 ;  /* 0x0000000f1c00d388 */ /* 0x0001e20000000800 */
[----:B------:R-:W-:Y:S06]  /*3f40*/  BAR.SYNC.DEFER_BLOCKING 0x0 ;  /* 0x0000000000007b1d */ /* 0x000fec0000010000 */
[----:B------:R-:W2:Y:S04]  /*3f50*/  LDS R19, [UR14] ;  /* 0x0000000eff137984 */ /* 0x000ea80008000800 */
[----:B------:R0:W-:Y:S01]  /*3f60*/  @!P6 STS [R28+0x190], RZ ;  /* 0x000190ff1c00e388 */ /* 0x0001e20000000800 */
[----:B------:R-:W-:Y:S05]  /*3f70*/  @!P0 BRA `(.L_x_23) ;  /* 0x0000000000688947 */ /* 0x000fea0003800000 */
[----:B------:R-:W-:Y:S01]  /*3f80*/  LDS R8, [UR7] ;  /* 0x00000007ff087984 */ /* 0x000fe20008000800 */
[----:B------:R-:W-:Y:S03]  /*3f90*/  BSSY.RECONVERGENT B1, `(.L_x_23) ;  /* 0x0000018000017945 */ /* 0x000fe60003800200 */
[----:B0-----:R-:W0:Y:S04]  /*3fa0*/  LDS R15, [R10] ;  /* 0x000000000a0f7984 */ /* 0x001e280000000800 */
[----:B------:R-:W-:Y:S04]  /*3fb0*/  LDS R0, [UR8] ;  /* 0x00000008ff007984 */ /* 0x000fe80008000800 */
[----:B------:R-:W3:Y:S04]  /*3fc0*/  LDS R7, [R9] ;  /* 0x0000000009077984 */ /* 0x000ee80000000800 */
[----:B------:R-:W-:Y:S04]  /*3fd0*/  LDS R14, [UR6] ;  /* 0x00000006ff0e7984 */ /* 0x000fe80008000800 */
[----:B------:R-:W4:Y:S01]  /*3fe0*/  LDS R23, [R11] ;  /* 0x000000000b177984 */ /* 0x000f220000000800 */
[----:B0-----:R-:W-:Y:S01]  /*3ff0*/  FADD R8, R8, -R15 ;  /* 0x8000000f08087221 */ /* 0x001fe20000000000 */
[----:B---3--:R-:W-:-:S03]  /*4000*/  FADD R0, R0, -R7 ;  /* 0x8000000700007221 */ /* 0x008fc60000000000 */
[----:B------:R-:W-:-:S04]  /*4010*/  FMUL R7, R8, R8 ;  /* 0x0000000808077220 */ /* 0x000fc80000400000 */
[----:B------:R-:W-:Y:S01]  /*4020*/  FFMA R7, R0, R0, R7 ;  /* 0x0000000000077223 */ /* 0x000fe20000000007 */
[----:B----4-:R-:W-:-:S04]  /*4030*/  FADD R14, R14, -R23 ;  /* 0x800000170e0e7221 */ /* 0x010fc80000000000 */
[----:B------:R-:W-:-:S04]  /*4040*/  FFMA R14, R14, R14, R7 ;  /* 0x0000000e0e0e7223 */ /* 0x000fc80000000007 */
[----:B------:R-:W-:-:S05]  /*4050*/  VIADD R0, R14, 0x1800000 ;  /* 0x018000000e007836 */ /* 0x000fca0000000000 */
[----:B------:R-:W-:-:S04]  /*4060*/  LOP3.LUT R0, R0, 0x7f800000, RZ, 0xc0, !PT ;  /* 0x7f80000000007812 */ /* 0x000fc800078ec0ff */
[----:B------:R-:W-:-:S13]  /*4070*/  ISETP.GT.U32.AND P0, PT, R0, 0x1ffffff, PT ;  /* 0x01ffffff0000780c */ /* 0x000fda0003f04070 */
[----:B------:R-:W-:Y:S05]  /*4080*/  @P0 BRA `(.L_x_24) ;  /* 0x0000000000100947 */ /* 0x000fea0003800000 */
[----:B------:R-:W-:Y:S01]  /*4090*/  IMAD.MOV.U32 R0, RZ, RZ, R14 ;  /* 0x000000ffff007224 */ /* 0x000fe200078e000e */
[----:B------:R-:W-:-:S07]  /*40a0*/  MOV R14, 0x40c0 ;  /* 0x000040c0000e7802 */ /* 0x000fce0000000f00 */
[----:B-12---:R-:W-:Y:S05]  /*40b0*/  CALL.REL.NOINC `($__internal_1_$__cuda_sm20_rcp_rn_f32_slowpath) ;  /* 0x0000000c00907944 */ /* 0x006fea0003c00000 */
[----:B------:R-:W-:Y:S05]  /*40c0*/  BRA `(.L_x_25) ;  /* 0x0000000000107947 */ /* 0x000fea0003800000 */
.L_x_24:
[----:B------:R-:W0:Y:S02]  /*40d0*/  MUFU.RCP R7, R14 ;  /* 0x0000000e00077308 */ /* 0x000e240000001000 */
[----:B0-----:R-:W-:-:S04]  /*40e0*/  FFMA R0, R14, R7, -1 ;  /* 0xbf8000000e007423 */ /* 0x001fc80000000007 */
[----:B------:R-:W-:-:S04]  /*40f0*/  FADD.FTZ R0, -R0, -RZ ;  /* 0x800000ff00007221 */ /* 0x000fc80000010100 */
[----:B------:R-:W-:-:S07]  /*4100*/  FFMA R7, R7, R0, R7 ;  /* 0x0000000007077223 */ /* 0x000fce0000000007 */
.L_x_25:
[----:B------:R-:W-:Y:S05]  /*4110*/  BSYNC.RECONVERGENT B1 ;  /* 0x0000000000017941 */ /* 0x000fea0003800200 */
.L_x_23:
[----:B------:R-:W-:Y:S05]  /*4120*/  BSYNC.RECONVERGENT B0 ;  /* 0x0000000000007941 */ /* 0x000fea0003800200 */
.L_x_22:
[----:B------:R-:W-:Y:S01]  /*4130*/  STS [R28], R7 ;  /* 0x000000071c007388 */ /* 0x000fe20000000800 */
[----:B------:R-:W-:Y:S01]  /*4140*/  BAR.SYNC.DEFER_BLOCKING 0x0 ;  /* 0x0000000000007b1d */ /* 0x000fe20000010000 */
[----:B------:R-:W-:Y:S01]  /*4150*/  ISETP.GT.U32.AND P0, PT, R2, 0x3, PT ;  /* 0x000000030200780c */ /* 0x000fe20003f04070 */
[----:B------:R-:W-:-:S06]  /*4160*/  IMAD.MOV.U32 R8, RZ, RZ, R20 ;  /* 0x000000ffff087224 */ /* 0x000fcc00078e0014 */
[----:B------:R-:W3:Y:S01]  /*4170*/  S2UR UR15, SR_CgaCtaId ;  /* 0x00000000000f79c3 */ /* 0x000ee20000008800 */
[----:B------:R-:W-:Y:S01]  /*4180*/  UMOV UR14, 0x400 ;  /* 0x00000400000e7882 */ /* 0x000fe20000000000 */
[----:B------:R-:W-:Y:S01]  /*4190*/  BSSY.RECONVERGENT B0, `(.L_x_26) ;  /* 0x000003b000007945 */ /* 0x000fe20003800200 */
[----:B------:R-:W-:Y:S04]  /*41a0*/  @!P1 LDS R0, [R28+0x100] ;  /* 0x000100001c009984 */ /* 0x000fe80000000800 */
[----:B0-----:R-:W0:Y:S01]  /*41b0*/  @!P1 LDS R15, [R28] ;  /* 0x000000001c0f9984 */ /* 0x001e220000000800 */
[----:B---3--:R-:W-:Y:S01]  /*41c0*/  ULEA UR14, UR15, UR14, 0x18 ;  /* 0x0000000e0f0e7291 */ /* 0x008fe2000f8ec0ff */
[----:B0-----:R-:W-:-:S05]  /*41d0*/  @!P1 FADD R15, R0, R15 ;  /* 0x0000000f000f9221 */ /* 0x001fca0000000000 */
[----:B------:R-:W-:Y:S01]  /*41e0*/  @!P1 STS [R28], R15 ;  /* 0x0000000f1c009388 */ /* 0x000fe20000000800 */
[----:B------:R-:W-:Y:S01]  /*41f0*/  BAR.SYNC.DEFER_BLOCKING 0x0 ;  /* 0x0000000000007b1d */ /* 0x000fe20000010000 */
[----:B------:R-:W-:-:S05]  /*4200*/  ISETP.GT.U32.AND P1, PT, R2, 0x1, PT ;  /* 0x000000010200780c */ /* 0x000fca0003f24070 */
        /* <DEDUP_REMOVED lines=20> */
[----:B------:R-:W-:-:S05]  /*4350*/  ISETP.NE.AND P0, PT, R2, RZ, PT ;  /* 0x000000ff0200720c */ /* 0x000fca0003f05270 */
[----:B------:R-:W-:Y:S04]  /*4360*/  @!P1 LDS R0, [R28+0x8] ;  /* 0x000008001c009984 */ /* 0x000fe80000000800 */
[----:B------:R-:W0:Y:S02]  /*4370*/  @!P1 LDS R7, [R28] ;  /* 0x000000001c079984 */ /* 0x000e240000000800 */
[----:B0-----:R-:W-:-:S05]  /*4380*/  @!P1 FADD R15, R0, R7 ;  /* 0x00000007000f9221 */ /* 0x001fca0000000000 */
[----:B------:R-:W-:Y:S01]  /*4390*/  @!P1 STS [R28], R15 ;  /* 0x0000000f1c009388 */ /* 0x000fe20000000800 */
[----:B------:R-:W-:Y:S06]  /*43a0*/  BAR.SYNC.DEFER_BLOCKING 0x0 ;  /* 0x0000000000007b1d */ /* 0x000fec0000010000 */
[----:B------:R-:W-:Y:S04]  /*43b0*/  @!P0 LDS R0, [UR14+0x4] ;  /* 0x0000040eff008984 */ /* 0x000fe80008000800 */
[----:B------:R-:W0:Y:S02]  /*43c0*/  @!P0 LDS R7, [R28] ;  /* 0x000000001c078984 */ /* 0x000e240000000800 */
[----:B0-----:R-:W-:Y:S01]  /*43d0*/  @!P0 FADD R23, R0, R7 ;  /* 0x0000000700178221 */ /* 0x001fe20000000000 */
[----:B------:R-:W-:-:S04]  /*43e0*/  IMAD.MOV.U32 R7, RZ, RZ, R18 ;  /* 0x000000ffff077224 */ /* 0x000fc800078e0012 */
[----:B------:R0:W-:Y:S01]  /*43f0*/  @!P0 STS [R28], R23 ;  /* 0x000000171c008388 */ /* 0x0001e20000000800 */
[----:B------:R-:W-:Y:S01]  /*4400*/  BAR.SYNC.DEFER_BLOCKING 0x0 ;  /* 0x0000000000007b1d */ /* 0x000fe20000010000 */
[----:B------:R-:W-:-:S05]  /*4410*/  ISETP.NE.AND P0, PT, R21, RZ, PT ;  /* 0x000000ff1500720c */ /* 0x000fca0003f05270 */
[----:B------:R-:W3:Y:S08]  /*4420*/  LDS R0, [UR14] ;  /* 0x0000000eff007984 */ /* 0x000ef00008000800 */
[----:B0-----:R-:W-:Y:S05]  /*4430*/  @P0 BRA `(.L_x_27) ;  /* 0x0000000000400947 */ /* 0x001fea0003800000 */
[----:B------:R-:W-:Y:S01]  /*4440*/  SHF.R.U32.HI R7, RZ, 0x2, R4 ;  /* 0x00000002ff077819 */ /* 0x000fe20000011604 */
[----:B------:R-:W-:-:S03]  /*4450*/  VIADD R27, R27, 0x587c5 ;  /* 0x000587c51b1b7836 */ /* 0x000fc60000000000 */
[----:B------:R-:W-:Y:S01]  /*4460*/  LOP3.LUT R7, R7, R4, RZ, 0x3c, !PT ;  /* 0x0000000407077212 */ /* 0x000fe200078e3cff */
[----:B------:R-:W-:-:S04]  /*4470*/  IMAD.SHL.U32 R4, R20, 0x10, RZ ;  /* 0x0000001014047824 */ /* 0x000fc800078e00ff */
[----:B------:R-:W-:-:S05]  /*4480*/  IMAD.SHL.U32 R8, R7, 0x2, RZ ;  /* 0x0000000207087824 */ /* 0x000fca00078e00ff */
[----:B------:R-:W-:-:S04]  /*4490*/  LOP3.LUT R7, R7, R8, R4, 0x96, !PT ;  /* 0x0000000807077212 */ /* 0x000fc800078e9604 */
[----:B------:R-:W-:Y:S01]  /*44a0*/  LOP3.LUT R8, R7, R20, RZ, 0x3c, !PT ;  /* 0x0000001407087212 */ /* 0x000fe200078e3cff */
[----:B------:R-:W-:-:S04]  /*44b0*/  IMAD.MOV.U32 R7, RZ, RZ, 0x2f800000 ;  /* 0x2f800000ff077424 */ /* 0x000fc800078e00ff */
[----:B------:R-:W-:-:S05]  /*44c0*/  IMAD.IADD R4, R8, 0x1, R27 ;  /* 0x0000000108047824 */ /* 0x000fca00078e021b */
[----:B------:R-:W-:-:S05]  /*44d0*/  I2FP.F32.U32 R4, R4 ;  /* 0x0000000400047245 */ /* 0x000fca0000201000 */
[----:B------:R-:W-:Y:S01]  /*44e0*/  FFMA R14, R4, R7, 1.1641532182693481445e-10 ;  /* 0x2f000000040e7423 */ /* 0x000fe20000000007 */
[----:B------:R-:W-:Y:S02]  /*44f0*/  IMAD.MOV.U32 R4, RZ, RZ, R5 ;  /* 0x000000ffff047224 */ /* 0x000fe400078e0005 */
[----:B------:R-:W-:Y:S02]  /*4500*/  IMAD.MOV.U32 R5, RZ, RZ, R6 ;  /* 0x000000ffff057224 */ /* 0x000fe400078e0006 */
[----:B------:R0:W-:Y:S01]  /*4510*/  STS [UR14+0xb60], R14 ;  /* 0x000b600eff007988 */ /* 0x0001e2000800080e */
[----:B------:R-:W-:Y:S02]  /*4520*/  IMAD.MOV.U32 R7, RZ, RZ, R20 ;  /* 0x000000ffff077224 */ /* 0x000fe400078e0014 */
[----:B------:R-:W-:-:S07]  /*4530*/  IMAD.MOV.U32 R6, RZ, RZ, R18 ;  /* 0x000000ffff067224 */ /* 0x000fce00078e0012 */
.L_x_27:
[----:B------:R-:W-:Y:S05]  /*4540*/  BSYNC.RECONVERGENT B0 ;  /* 0x0000000000007941 */ /* 0x000fea0003800200 */
.L_x_26:
[----:B------:R-:W-:Y:S01]  /*4550*/  BAR.SYNC.DEFER_BLOCKING 0x0 ;  /* 0x0000000000007b1d */ /* 0x000fe20000010000 */
[C---:B--23--:R-:W-:Y:S01]  /*4560*/  FSETP.GEU.AND P0, PT, R19.reuse, R0, PT ;  /* 0x000000001300720b */ /* 0x04cfe20003f0e000 */
[----:B------:R-:W-:Y:S01]  /*4570*/  FADD R0, R19, -R0 ;  /* 0x8000000013007221 */ /* 0x000fe20000000000 */
[----:B------:R-:W-:-:S04]  /*4580*/  ISETP.NE.AND P1, PT, R2, RZ, PT ;  /* 0x000000ff0200720c */ /* 0x000fc80003f25270 */
[----:B------:R-:W-:-:S07]  /*4590*/  SEL R19, RZ, 0x1, P1 ;  /* 0x00000001ff137807 */ /* 0x000fce0000800000 */
[----:B------:R-:W-:Y:S05]  /*45a0*/  @P0 BRA `(.L_x_28) ;  /* 0x0000000000200947 */ /* 0x000fea0003800000 */
[----:B------:R-:W2:Y:S01]  /*45b0*/  LDS R0, [R12] ;  /* 0x000000000c007984 */ /* 0x000ea20000000800 */
[----:B------:R-:W-:-:S03]  /*45c0*/  IMAD.IADD R16, R19, 0x1, R16 ;  /* 0x0000000113107824 */ /* 0x000fc600078e0210 */
[----:B--2---:R-:W-:Y:S04]  /*45d0*/  STS [R9], R0 ;  /* 0x0000000009007388 */ /* 0x004fe80000000800 */
[----:B------:R-:W2:Y:S04]  /*45e0*/  LDS R15, [R13] ;  /* 0x000000000d0f7984 */ /* 0x000ea80000000800 */
[----:B--2---:R-:W-:Y:S04]  /*45f0*/  STS [R10], R15 ;  /* 0x0000000f0a007388 */ /* 0x004fe80000000800 */
[----:B0-----:R-:W0:Y:S04]  /*4600*/  LDS R14, [R26] ;  /* 0x000000001a0e7984 */ /* 0x001e280000000800 */
[----:B0-----:R2:W-:Y:S01]  /*4610*/  STS [R11], R14 ;  /* 0x0000000e0b007388 */ /* 0x0015e20000000800 */
[----:B------:R-:W-:Y:S05]  /*4620*/  BRA `(.L_x_29) ;  /* 0x0000000000807947 */ /* 0x000fea0003800000 */
.L_x_28:
[----:B------:R-:W2:Y:S01]  /*4630*/  LDS R18, [UR14+0xb60] ;  /* 0x000b600eff127984 */ /* 0x000ea20008000800 */
[----:B01----:R-:W0:Y:S08]  /*4640*/  MUFU.RCP R14, R17 ;  /* 0x00000011000e7308 */ /* 0x003e300000001000 */
[----:B------:R-:W1:Y:S01]  /*4650*/  FCHK P0, -R0, R17 ;  /* 0x0000001100007302 */ /* 0x000e620000000100 */
[----:B0-----:R-:W-:-:S04]  /*4660*/  FFMA R15, -R17, R14, 1 ;  /* 0x3f800000110f7423 */ /* 0x001fc8000000010e */
[----:B------:R-:W-:-:S04]  /*4670*/  FFMA R15, R14, R15, R14 ;  /* 0x0000000f0e0f7223 */ /* 0x000fc8000000000e */
[----:B------:R-:W-:-:S04]  /*4680*/  FFMA R14, -R0, R15, RZ ;  /* 0x0000000f000e7223 */ /* 0x000fc800000001ff */
[----:B------:R-:W-:-:S04]  /*4690*/  FFMA R20, -R17, R14, -R0 ;  /* 0x0000000e11147223 */ /* 0x000fc80000000900 */
[----:B------:R-:W-:Y:S01]  /*46a0*/  FFMA R14, R15, R20, R14 ;  /* 0x000000140f0e7223 */ /* 0x000fe2000000000e */
[----:B-1----:R-:W-:Y:S06]  /*46b0*/  @!P0 BRA `(.L_x_30) ;  /* 0x0000000000108947 */ /* 0x002fec0003800000 */
[----:B------:R-:W-:Y:S01]  /*46c0*/  FADD R15, -R0, -RZ ;  /* 0x800000ff000f7221 */ /* 0x000fe20000000100 */
[----:B------:R-:W-:-:S07]  /*46d0*/  MOV R14, 0x46f0 ;  /* 0x000046f0000e7802 */ /* 0x000fce0000000f00 */
[----:B--2---:R-:W-:Y:S05]  /*46e0*/  CALL.REL.NOINC `($__internal_2_$__cuda_sm3x_div_rn_noftz_f32_slowpath) ;  /* 0x0000000800e07944 */ /* 0x004fea0003c00000 */
[----:B------:R-:W-:-:S07]  /*46f0*/  IMAD.MOV.U32 R14, RZ, RZ, R0 ;  /* 0x000000ffff0e7224 */ /* 0x000fce00078e0000 */
.L_x_30:
[----:B------:R-:W-:Y:S02]  /*4700*/  IMAD.MOV.U32 R15, RZ, RZ, 0x3bbb989d ;  /* 0x3bbb989dff0f7424 */ /* 0x000fe400078e00ff */
[----:B------:R-:W-:Y:S02]  /*4710*/  IMAD.MOV.U32 R23, RZ, RZ, 0x437c0000 ;  /* 0x437c0000ff177424 */ /* 0x000fe400078e00ff */
[----:B------:R-:W-:-:S04]  /*4720*/  FFMA.SAT R0, R14, R15, 0.5 ;  /* 0x3f0000000e007423 */ /* 0x000fc8000000200f */
[----:B------:R-:W-:-:S04]  /*4730*/  FFMA.RM R0, R0, R23, 12582913 ;  /* 0x4b40000100007423 */ /* 0x000fc80000004017 */
[C---:B------:R-:W-:Y:S01]  /*4740*/  FADD R15, R0.reuse, -12583039 ;  /* 0xcb40007f000f7421 */ /* 0x040fe20000000000 */
[----:B------:R-:W-:-:S03]  /*4750*/  IMAD.SHL.U32 R0, R0, 0x800000, RZ ;  /* 0x0080000000007824 */ /* 0x000fc600078e00ff */
[----:B------:R-:W-:-:S04]  /*4760*/  FFMA R15, R14, 1.4426950216293334961, -R15 ;  /* 0x3fb8aa3b0e0f7823 */ /* 0x000fc8000000080f */
[----:B------:R-:W-:-:S06]  /*4770*/  FFMA R15, R14, 1.925963033500011079e-08, R15 ;  /* 0x32a570600e0f7823 */ /* 0x000fcc000000000f */
[----:B------:R-:W0:Y:S02]  /*4780*/  MUFU.EX2 R15, R15 ;  /* 0x0000000f000f7308 */ /* 0x000e240000000800 */
[----:B0-----:R-:W-:-:S05]  /*4790*/  FMUL R23, R0, R15 ;  /* 0x0000000f00177220 */ /* 0x001fca0000400000 */
[----:B--2---:R-:W-:-:S13]  /*47a0*/  FSETP.GEU.AND P0, PT, R18, R23, PT ;  /* 0x000000171200720b */ /* 0x004fda0003f0e000 */
[----:B------:R-:W-:Y:S05]  /*47b0*/  @P0 BRA `(.L_x_29) ;  /* 0x00000000001c0947 */ /* 0x000fea0003800000 */
[----:B------:R-:W0:Y:S01]  /*47c0*/  LDS R0, [R12] ;  /* 0x000000000c007984 */ /* 0x000e220000000800 */
[----:B------:R-:W-:-:S03]  /*47d0*/  IMAD.IADD R16, R19, 0x1, R16 ;  /* 0x0000000113107824 */ /* 0x000fc600078e0210 */
[----:B0-----:R-:W-:Y:S04]  /*47e0*/  STS [R9], R0 ;  /* 0x0000000009007388 */ /* 0x001fe80000000800 */
[----:B------:R-:W0:Y:S04]  /*47f0*/  LDS R15, [R13] ;  /* 0x000000000d0f7984 */ /* 0x000e280000000800 */
[----:B0-----:R-:W-:Y:S04]  /*4800*/  STS [R10], R15 ;  /* 0x0000000f0a007388 */ /* 0x001fe80000000800 */
[----:B------:R-:W0:Y:S04]  /*4810*/  LDS R14, [R26] ;  /* 0x000000001a0e7984 */ /* 0x000e280000000800 */
[----:B0-----:R0:W-:Y:S02]  /*4820*/  STS [R11], R14 ;  /* 0x0000000e0b007388 */ /* 0x0011e40000000800 */
.L_x_29:
[----:B------:R-:W-:Y:S01]  /*4830*/  BAR.SYNC.DEFER_BLOCKING 0x0 ;  /* 0x0000000000007b1d */ /* 0x000fe20000010000 */
[----:B------:R-:W-:Y:S01]  /*4840*/  UIADD3 UR5, UPT, UPT, UR5, 0x1, URZ ;  /* 0x0000000105057890 */ /* 0x000fe2000fffe0ff */
[----:B------:R-:W-:Y:S01]  /*4850*/  VIADD R21, R21, 0x1 ;  /* 0x0000000115157836 */ /* 0x000fe20000000000 */
[----:B------:R-:W-:Y:S02]  /*4860*/  UIADD3 UR6, UPT, UPT, UR6, 0x4, URZ ;  /* 0x0000000406067890 */ /* 0x000fe4000fffe0ff */
[----:B------:R-:W-:Y:S02]  /*4870*/  UISETP.NE.AND UP0, UPT, UR5, 0x64, UPT ;  /* 0x000000640500788c */ /* 0x000fe4000bf05270 */
[----:B------:R-:W-:Y:S02]  /*4880*/  UIADD3 UR7, UPT, UPT, UR7, 0x4, URZ ;  /* 0x0000000407077890 */ /* 0x000fe4000fffe0ff */
[----:B------:R-:W-:Y:S02]  /*4890*/  UIADD3 UR8, UPT, UPT, UR8, 0x4, URZ ;  /* 0x0000000408087890 */ /* 0x000fe4000fffe0ff */
[----:B------:R-:W-:-:S02]  /*48a0*/  UIADD3 UR9, UPT, UPT, UR9, 0x4, URZ ;  /* 0x0000000409097890 */ /* 0x000fc4000fffe0ff */
[----:B------:R-:W-:Y:S02]  /*48b0*/  UIADD3 UR10, UPT, UPT, UR10, 0x4, URZ ;  /* 0x000000040a0a7890 */ /* 0x000fe4000fffe0ff */
[----:B------:R-:W-:Y:S01]  /*48c0*/  UIADD3 UR11, UPT, UPT, UR11, 0x4, URZ ;  /* 0x000000040b0b7890 */ /* 0x000fe2000fffe0ff */
[----:B------:R-:W-:Y:S11]  /*48d0*/  BRA.U UP0, `(.L_x_31) ;  /* 0xffffffe900f07547 */ /* 0x000ff6000b83ffff */
[----:B------:R-:W-:Y:S05]  /*48e0*/  BRA.U UP1, `(.L_x_32) ;  /* 0xffffffe901a47547 */ /* 0x000fea000b83ffff */
[----:B------:R-:W3:Y:S01]  /*48f0*/  LDS R9, [R9] ;  /* 0x0000000009097984 */ /* 0x000ee20000000800 */
[----:B------:R-:W4:Y:S01]  /*4900*/  LDC.64 R4, c[0x0][0x380] ;  /* 0x0000e000ff047b82 */ /* 0x000f220000000a00 */
[----:B------:R-:W-:Y:S01]  /*4910*/  ISETP.NE.AND P0, PT, R2, RZ, PT ;  /* 0x000000ff0200720c */ /* 0x000fe20003f05270 */
[----:B------:R-:W-:Y:S01]  /*4920*/  IMAD R15, R3, 0x64, R2 ;  /* 0x00000064030f7824 */ /* 0x000fe200078e0202 */
[----:B-1----:R-:W1:Y:S04]  /*4930*/  LDS R17, [R10] ;  /* 0x000000000a117984 */ /* 0x002e680000000800 */
[----:B0-2---:R-:W0:Y:S01]  /*4940*/  LDS R11, [R11] ;  /* 0x000000000b0b7984 */ /* 0x005e220000000800 */
[----:B------:R-:W2:Y:S08]  /*4950*/  LDC.64 R6, c[0x0][0x388] ;  /* 0x0000e200ff067b82 */ /* 0x000eb00000000a00 */
[----:B------:R-:W5:Y:S01]  /*4960*/  LDC.64 R12, c[0x0][0x390] ;  /* 0x0000e400ff0c7b82 */ /* 0x000f620000000a00 */
[----:B----4-:R-:W-:-:S04]  /*4970*/  IMAD.WIDE R4, R15, 0x4, R4 ;  /* 0x000000040f047825 */ /* 0x010fc800078e0204 */
[C---:B--2---:R-:W-:Y:S01]  /*4980*/  IMAD.WIDE R6, R15.reuse, 0x4, R6 ;  /* 0x000000040f067825 */ /* 0x044fe200078e0206 */
[----:B---3--:R2:W-:Y:S03]  /*4990*/  STG.E desc[UR12][R4.64], R9 ;  /* 0x0000000904007986 */ /* 0x0085e6000c10190c */
[----:B-----5:R-:W-:Y:S01]  /*49a0*/  IMAD.WIDE R12, R15, 0x4, R12 ;  /* 0x000000040f0c7825 */ /* 0x020fe200078e020c */
[----:B-1----:R2:W-:Y:S04]  /*49b0*/  STG.E desc[UR12][R6.64], R17 ;  /* 0x0000001106007986 */ /* 0x0025e8000c10190c */
[----:B0-----:R2:W-:Y:S01]  /*49c0*/  STG.E desc[UR12][R12.64], R11 ;  /* 0x0000000b0c007986 */ /* 0x0015e2000c10190c */
[----:B------:R-:W-:Y:S05]  /*49d0*/  @P0 EXIT ;  /* 0x000000000000094d */ /* 0x000fea0003800000 */
[----:B--2---:R-:W0:Y:S01]  /*49e0*/  LDC.64 R4, c[0x0][0x398] ;  /* 0x0000e600ff047b82 */ /* 0x004e220000000a00 */
[----:B------:R-:W-:Y:S01]  /*49f0*/  I2FP.F32.S32 R7, R16 ;  /* 0x0000001000077245 */ /* 0x000fe20000201400 */
[----:B0-----:R-:W-:-:S05]  /*4a00*/  IMAD.WIDE.U32 R2, R3, 0x4, R4 ;  /* 0x0000000403027825 */ /* 0x001fca00078e0004 */
[----:B------:R-:W-:Y:S01]  /*4a10*/  STG.E desc[UR12][R2.64], R7 ;  /* 0x0000000702007986 */ /* 0x000fe2000c10190c */
[----:B------:R-:W-:Y:S05]  /*4a20*/  EXIT ;  /* 0x000000000000794d */ /* 0x000fea0003800000 */
        .weak           $__internal_0_$__cuda_sm20_div_rn_f64_full
        .type           $__internal_0_$__cuda_sm20_div_rn_f64_full,@function
        .size           $__internal_0_$__cuda_sm20_div_rn_f64_full,($__internal_1_$__cuda_sm20_rcp_rn_f32_slowpath - $__internal_0_$__cuda_sm20_div_rn_f64_full)
$__internal_0_$__cuda_sm20_div_rn_f64_full:
[C---:B------:R-:W-:Y:S01]  /*4a30*/  FSETP.GEU.AND P0, PT, |R19|.reuse, 1.469367938527859385e-39, PT ;  /* 0x001000001300780b */ /* 0x040fe20003f0e200 */
[----:B------:R-:W-:Y:S01]  /*4a40*/  IMAD.MOV.U32 R20, RZ, RZ, 0x1 ;  /* 0x00000001ff147424 */ /* 0x000fe200078e00ff */
[C---:B------:R-:W-:Y:S01]  /*4a50*/  LOP3.LUT R16, R19.reuse, 0x800fffff, RZ, 0xc0, !PT ;  /* 0x800fffff13107812 */ /* 0x040fe200078ec0ff */
[----:B------:R-:W-:Y:S01]  /*4a60*/  IMAD.MOV.U32 R29, RZ, RZ, 0x1ca00000 ;  /* 0x1ca00000ff1d7424 */ /* 0x000fe200078e00ff */
[----:B------:R-:W-:Y:S02]  /*4a70*/  LOP3.LUT R30, R19, 0x7ff00000, RZ, 0xc0, !PT ;  /* 0x7ff00000131e7812 */ /* 0x000fe400078ec0ff */
[----:B------:R-:W-:Y:S01]  /*4a80*/  LOP3.LUT R17, R16, 0x3ff00000, RZ, 0xfc, !PT ;  /* 0x3ff0000010117812 */ /* 0x000fe200078efcff */
[----:B------:R-:W-:Y:S01]  /*4a90*/  IMAD.MOV.U32 R16, RZ, RZ, R18 ;  /* 0x000000ffff107224 */ /* 0x000fe200078e0012 */
[----:B------:R-:W-:-:S05]  /*4aa0*/  ISETP.LE.U32.AND P1, PT, R30, 0x3f800000, PT ;  /* 0x3f8000001e00780c */ /* 0x000fca0003f23070 */
[----:B------:R-:W-:-:S06]  /*4ab0*/  @!P0 DMUL R16, R18, 8.98846567431157953865e+307 ;  /* 0x7fe0000012108828 */ /* 0x000fcc0000000000 */
[----:B------:R-:W0:Y:S04]  /*4ac0*/  MUFU.RCP64H R21, R17 ;  /* 0x0000001100157308 */ /* 0x000e280000001800 */
[----:B------:R-:W-:Y:S01]  /*4ad0*/  @!P0 LOP3.LUT R30, R17, 0x7ff00000, RZ, 0xc0, !PT ;  /* 0x7ff00000111e8812 */ /* 0x000fe200078ec0ff */
[----:B0-----:R-:W-:-:S08]  /*4ae0*/  DFMA R14, R20, -R16, 1 ;  /* 0x3ff00000140e742b */ /* 0x001fd00000000810 */
[----:B------:R-:W-:-:S08]  /*4af0*/  DFMA R14, R14, R14, R14 ;  /* 0x0000000e0e0e722b */ /* 0x000fd0000000000e */
[----:B------:R-:W-:-:S08]  /*4b00*/  DFMA R14, R20, R14, R20 ;  /* 0x0000000e140e722b */ /* 0x000fd00000000014 */
[----:B------:R-:W-:-:S08]  /*4b10*/  DFMA R20, R14, -R16, 1 ;  /* 0x3ff000000e14742b */ /* 0x000fd00000000810 */
[----:B------:R-:W-:Y:S01]  /*4b20*/  DFMA R20, R14, R20, R14 ;  /* 0x000000140e14722b */ /* 0x000fe2000000000e */
[----:B------:R-:W-:-:S04]  /*4b30*/  SEL R14, R29, 0x63400000, !P1 ;  /* 0x634000001d0e7807 */ /* 0x000fc80004800000 */
[----:B------:R-:W-:Y:S01]  /*4b40*/  LOP3.LUT R15, R14, 0x47ae1, RZ, 0xfc, !PT ;  /* 0x00047ae10e0f7812 */ /* 0x000fe200078efcff */
[----:B------:R-:W-:-:S06]  /*4b50*/  IMAD.MOV.U32 R14, RZ, RZ, 0x47ae147b ;  /* 0x47ae147bff0e7424 */ /* 0x000fcc00078e00ff */
[----:B------:R-:W-:-:S08]  /*4b60*/  DMUL R22, R20, R14 ;  /* 0x0000000e14167228 */ /* 0x000fd00000000000 */
[----:B------:R-:W-:-:S08]  /*4b70*/  DFMA R24, R22, -R16, R14 ;  /* 0x800000101618722b */ /* 0x000fd0000000000e */
[----:B------:R-:W-:Y:S01]  /*4b80*/  DFMA R20, R20, R24, R22 ;  /* 0x000000181414722b */ /* 0x000fe20000000016 */
[----:B------:R-:W-:-:S04]  /*4b90*/  IMAD.MOV.U32 R23, RZ, RZ, 0x3f800000 ;  /* 0x3f800000ff177424 */ /* 0x000fc800078e00ff */
[----:B------:R-:W-:-:S05]  /*4ba0*/  VIADD R22, R23, 0xffffffff ;  /* 0xffffffff17167836 */ /* 0x000fca0000000000 */
[----:B------:R-:W-:Y:S01]  /*4bb0*/  ISETP.GT.U32.AND P0, PT, R22, 0x7feffffe, PT ;  /* 0x7feffffe1600780c */ /* 0x000fe20003f04070 */
[----:B------:R-:W-:-:S05]  /*4bc0*/  VIADD R22, R30, 0xffffffff ;  /* 0xffffffff1e167836 */ /* 0x000fca0000000000 */
[----:B------:R-:W-:-:S13]  /*4bd0*/  ISETP.GT.U32.OR P0, PT, R22, 0x7feffffe, P0 ;  /* 0x7feffffe1600780c */ /* 0x000fda0000704470 */
[----:B------:R-:W-:Y:S05]  /*4be0*/  @P0 BRA `(.L_x_33) ;  /* 0x0000000000740947 */ /* 0x000fea0003800000 */
[----:B------:R-:W-:-:S04]  /*4bf0*/  LOP3.LUT R22, R19, 0x7ff00000, RZ, 0xc0, !PT ;  /* 0x7ff0000013167812 */ /* 0x000fc800078ec0ff */
[----:B------:R-:W-:Y:S01]  /*4c00*/  ISETP.LE.U32.AND P0, PT, R22, 0x3f800000, PT ;  /* 0x3f8000001600780c */ /* 0x000fe20003f03070 */
[----:B------:R-:W-:Y:S02]  /*4c10*/  IMAD.MOV R23, RZ, RZ, -R22 ;  /* 0x000000ffff177224 */ /* 0x000fe400078e0a16 */
[----:B------:R-:W-:Y:S01]  /*4c20*/  IMAD.MOV.U32 R22, RZ, RZ, 0x3f800000 ;  /* 0x3f800000ff167424 */ /* 0x000fe200078e00ff */
[----:B------:R-:W-:-:S04]  /*4c30*/  SEL R29, R29, 0x63400000, !P0 ;  /* 0x634000001d1d7807 */ /* 0x000fc80004000000 */
[----:B------:R-:W-:-:S04]  /*4c40*/  VIADDMNMX R22, R23, R22, 0xb9600000, !PT ;  /* 0xb960000017167446 */ /* 0x000fc80007800116 */
[----:B------:R-:W-:-:S05]  /*4c50*/  VIMNMX R22, PT, PT, R22, 0x46a00000, PT ;  /* 0x46a0000016167848 */ /* 0x000fca0003fe0100 */
[----:B------:R-:W-:Y:S02]  /*4c60*/  IMAD.IADD R29, R22, 0x1, -R29 ;  /* 0x00000001161d7824 */ /* 0x000fe400078e0a1d */
[----:B------:R-:W-:Y:S02]  /*4c70*/  IMAD.MOV.U32 R22, RZ, RZ, RZ ;  /* 0x000000ffff167224 */ /* 0x000fe400078e00ff */
[----:B------:R-:W-:-:S06]  /*4c80*/  VIADD R23, R29, 0x7fe00000 ;  /* 0x7fe000001d177836 */ /* 0x000fcc0000000000 */
[----:B------:R-:W-:-:S10]  /*4c90*/  DMUL R24, R20, R22 ;  /* 0x0000001614187228 */ /* 0x000fd40000000000 */
[----:B------:R-:W-:-:S13]  /*4ca0*/  FSETP.GTU.AND P0, PT, |R25|, 1.469367938527859385e-39, PT ;  /* 0x001000001900780b */ /* 0x000fda0003f0c200 */
[----:B------:R-:W-:Y:S05]  /*4cb0*/  @P0 BRA `(.L_x_34) ;  /* 0x0000000000840947 */ /* 0x000fea0003800000 */
[----:B------:R-:W-:Y:S01]  /*4cc0*/  DFMA R14, R20, -R16, R14 ;  /* 0x80000010140e722b */ /* 0x000fe2000000000e */
[----:B------:R-:W-:-:S09]  /*4cd0*/  IMAD.MOV.U32 R22, RZ, RZ, RZ ;  /* 0x000000ffff167224 */ /* 0x000fd200078e00ff */
[C---:B------:R-:W-:Y:S02]  /*4ce0*/  FSETP.NEU.AND P0, PT, R15.reuse, RZ, PT ;  /* 0x000000ff0f00720b */ /* 0x040fe40003f0d000 */
[----:B------:R-:W-:-:S04]  /*4cf0*/  LOP3.LUT R19, R15, 0x80000000, R19, 0x48, !PT ;  /* 0x800000000f137812 */ /* 0x000fc800078e4813 */
[----:B------:R-:W-:-:S07]  /*4d00*/  LOP3.LUT R23, R19, R23, RZ, 0xfc, !PT ;  /* 0x0000001713177212 */ /* 0x000fce00078efcff */
[----:B------:R-:W-:Y:S05]  /*4d10*/  @!P0 BRA `(.L_x_34) ;  /* 0x00000000006c8947 */ /* 0x000fea0003800000 */
[----:B------:R-:W-:Y:S01]  /*4d20*/  IMAD.MOV R15, RZ, RZ, -R29 ;  /* 0x000000ffff0f7224 */ /* 0x000fe200078e0a1d */
[----:B------:R-:W-:Y:S01]  /*4d30*/  IADD3 R29, PT, PT, -R29, -0x43300000, RZ ;  /* 0xbcd000001d1d7810 */ /* 0x000fe20007ffe1ff */
[----:B------:R-:W-:-:S06]  /*4d40*/  IMAD.MOV.U32 R14, RZ, RZ, RZ ;  /* 0x000000ffff0e7224 */ /* 0x000fcc00078e00ff */
[----:B------:R-:W-:Y:S02]  /*4d50*/  DFMA R14, R24, -R14, R20 ;  /* 0x8000000e180e722b */ /* 0x000fe40000000014 */
[----:B------:R-:W-:-:S08]  /*4d60*/  DMUL.RP R20, R20, R22 ;  /* 0x0000001614147228 */ /* 0x000fd00000008000 */
[----:B------:R-:W-:Y:S02]  /*4d70*/  FSETP.NEU.AND P0, PT, |R15|, R29, PT ;  /* 0x0000001d0f00720b */ /* 0x000fe40003f0d200 */
[----:B------:R-:W-:Y:S02]  /*4d80*/  LOP3.LUT R19, R21, R19, RZ, 0x3c, !PT ;  /* 0x0000001315137212 */ /* 0x000fe400078e3cff */
[----:B------:R-:W-:Y:S02]  /*4d90*/  FSEL R24, R20, R24, !P0 ;  /* 0x0000001814187208 */ /* 0x000fe40004000000 */
[----:B------:R-:W-:Y:S01]  /*4da0*/  FSEL R25, R19, R25, !P0 ;  /* 0x0000001913197208 */ /* 0x000fe20004000000 */
[----:B------:R-:W-:Y:S06]  /*4db0*/  BRA `(.L_x_34) ;  /* 0x0000000000447947 */ /* 0x000fec0003800000 */
.L_x_33:
[----:B------:R-:W-:-:S14]  /*4dc0*/  DSETP.NAN.AND P0, PT, R18, R18, PT ;  /* 0x000000121200722a */ /* 0x000fdc0003f08000 */
[----:B------:R-:W-:Y:S05]  /*4dd0*/  @P0 BRA `(.L_x_35) ;  /* 0x0000000000340947 */ /* 0x000fea0003800000 */
[----:B------:R-:W-:Y:S01]  /*4de0*/  ISETP.NE.AND P0, PT, R23, R30, PT ;  /* 0x0000001e1700720c */ /* 0x000fe20003f05270 */
[----:B------:R-:W-:Y:S02]  /*4df0*/  IMAD.MOV.U32 R24, RZ, RZ, 0x0 ;  /* 0x00000000ff187424 */ /* 0x000fe400078e00ff */
[----:B------:R-:W-:-:S10]  /*4e00*/  IMAD.MOV.U32 R25, RZ, RZ, -0x80000 ;  /* 0xfff80000ff197424 */ /* 0x000fd400078e00ff */
[----:B------:R-:W-:Y:S05]  /*4e10*/  @!P0 BRA `(.L_x_34) ;  /* 0x00000000002c8947 */ /* 0x000fea0003800000 */
[----:B------:R-:W-:Y:S02]  /*4e20*/  ISETP.NE.AND P0, PT, R23, 0x7ff00000, PT ;  /* 0x7ff000001700780c */ /* 0x000fe40003f05270 */
[----:B------:R-:W-:Y:S02]  /*4e30*/  LOP3.LUT R18, R19, 0x3f847ae1, RZ, 0x3c, !PT ;  /* 0x3f847ae113127812 */ /* 0x000fe400078e3cff */
[----:B------:R-:W-:Y:S02]  /*4e40*/  ISETP.EQ.OR P0, PT, R30, RZ, !P0 ;  /* 0x000000ff1e00720c */ /* 0x000fe40004702670 */
[----:B------:R-:W-:-:S11]  /*4e50*/  LOP3.LUT R25, R18, 0x80000000, RZ, 0xc0, !PT ;  /* 0x8000000012197812 */ /* 0x000fd600078ec0ff */
[----:B------:R-:W-:Y:S01]  /*4e60*/  @P0 LOP3.LUT R14, R25, 0x7ff00000, RZ, 0xfc, !PT ;  /* 0x7ff00000190e0812 */ /* 0x000fe200078efcff */
[----:B------:R-:W-:Y:S02]  /*4e70*/  @!P0 IMAD.MOV.U32 R24, RZ, RZ, RZ ;  /* 0x000000ffff188224 */ /* 0x000fe400078e00ff */
[----:B------:R-:W-:Y:S02]  /*4e80*/  @P0 IMAD.MOV.U32 R24, RZ, RZ, RZ ;  /* 0x000000ffff180224 */ /* 0x000fe400078e00ff */
[----:B------:R-:W-:Y:S01]  /*4e90*/  @P0 IMAD.MOV.U32 R25, RZ, RZ, R14 ;  /* 0x000000ffff190224 */ /* 0x000fe200078e000e */
[----:B------:R-:W-:Y:S06]  /*4ea0*/  BRA `(.L_x_34) ;  /* 0x0000000000087947 */ /* 0x000fec0003800000 */
.L_x_35:
[----:B------:R-:W-:Y:S01]  /*4eb0*/  LOP3.LUT R25, R19, 0x80000, RZ, 0xfc, !PT ;  /* 0x0008000013197812 */ /* 0x000fe200078efcff */
[----:B------:R-:W-:-:S07]  /*4ec0*/  IMAD.MOV.U32 R24, RZ, RZ, R18 ;  /* 0x000000ffff187224 */ /* 0x000fce00078e0012 */
.L_x_34:
[----:B------:R-:W-:Y:S02]  /*4ed0*/  IMAD.MOV.U32 R14, RZ, RZ, R0 ;  /* 0x000000ffff0e7224 */ /* 0x000fe400078e0000 */
[----:B------:R-:W-:-:S04]  /*4ee0*/  IMAD.MOV.U32 R15, RZ, RZ, 0x0 ;  /* 0x00000000ff0f7424 */ /* 0x000fc800078e00ff */
[----:B------:R-:W-:Y:S05]  /*4ef0*/  RET.REL.NODEC R14 `(_Z8simulatePfS_S_S_m) ;  /* 0xffffffb00e407950 */ /* 0x000fea0003c3ffff */
        .weak           $__internal_1_$__cuda_sm20_rcp_rn_f32_slowpath
        .type           $__internal_1_$__cuda_sm20_rcp_rn_f32_slowpath,@function
        .size           $__internal_1_$__cuda_sm20_rcp_rn_f32_slowpath,($__internal_2_$__cuda_sm3x_div_rn_noftz_f32_slowpath - $__internal_1_$__cuda_sm20_rcp_rn_f32_slowpath)
$__internal_1_$__cuda_sm20_rcp_rn_f32_slowpath:
[----:B------:R-:W-:Y:S01]  /*4f00*/  IMAD.SHL.U32 R7, R0, 0x2, RZ ;  /* 0x0000000200077824 */ /* 0x000fe200078e00ff */
[----:B------:R-:W-:Y:S04]  /*4f10*/  BSSY.RECONVERGENT B2, `(.L_x_36) ;  /* 0x0000032000027945 */ /* 0x000fe80003800200 */
[----:B------:R-:W-:-:S04]  /*4f20*/  SHF.R.U32.HI R7, RZ, 0x18, R7 ;  /* 0x00000018ff077819 */ /* 0x000fc80000011607 */
[----:B------:R-:W-:-:S13]  /*4f30*/  ISETP.NE.U32.AND P5, PT, R7, RZ, PT ;  /* 0x000000ff0700720c */ /* 0x000fda0003fa5070 */
[----:B------:R-:W-:Y:S05]  /*4f40*/  @P5 BRA `(.L_x_37) ;  /* 0x0000000000285947 */ /* 0x000fea0003800000 */
[----:B------:R-:W-:-:S05]  /*4f50*/  IMAD.SHL.U32 R7, R0, 0x2, RZ ;  /* 0x0000000200077824 */ /* 0x000fca00078e00ff */
[----:B------:R-:W-:-:S13]  /*4f60*/  ISETP.NE.AND P5, PT, R7, RZ, PT ;  /* 0x000000ff0700720c */ /* 0x000fda0003fa5270 */
[----:B------:R-:W-:Y:S01]  /*4f70*/  @P5 FFMA R15, R0, 1.84467440737095516160e+19, RZ ;  /* 0x5f800000000f5823 */ /* 0x000fe200000000ff */
[----:B------:R-:W-:Y:S08]  /*4f80*/  @!P5 MUFU.RCP R8, R0 ;  /* 0x000000000008d308 */ /* 0x000ff00000001000 */
[----:B------:R-:W0:Y:S02]  /*4f90*/  @P5 MUFU.RCP R22, R15 ;  /* 0x0000000f00165308 */ /* 0x000e240000001000 */
[----:B0-----:R-:W-:-:S04]  /*4fa0*/  @P5 FFMA R7, R15, R22, -1 ;  /* 0xbf8000000f075423 */ /* 0x001fc80000000016 */
[----:B------:R-:W-:-:S04]  /*4fb0*/  @P5 FADD.FTZ R7, -R7, -RZ ;  /* 0x800000ff07075221 */ /* 0x000fc80000010100 */
[----:B------:R-:W-:-:S04]  /*4fc0*/  @P5 FFMA R7, R22, R7, R22 ;  /* 0x0000000716075223 */ /* 0x000fc80000000016 */
[----:B------:R-:W-:Y:S01]  /*4fd0*/  @P5 FFMA R8, R7, 1.84467440737095516160e+19, RZ ;  /* 0x5f80000007085823 */ /* 0x000fe200000000ff */
[----:B------:R-:W-:Y:S06]  /*4fe0*/  BRA `(.L_x_38) ;  /* 0x0000000000907947 */ /* 0x000fec0003800000 */
.L_x_37:
[----:B------:R-:W-:-:S05]  /*4ff0*/  VIADD R8, R7, 0xffffff03 ;  /* 0xffffff0307087836 */ /* 0x000fca0000000000 */
[----:B------:R-:W-:-:S13]  /*5000*/  ISETP.GT.U32.AND P5, PT, R8, 0x1, PT ;  /* 0x000000010800780c */ /* 0x000fda0003fa4070 */
[----:B------:R-:W-:Y:S05]  /*5010*/  @P5 BRA `(.L_x_39) ;  /* 0x0000000000805947 */ /* 0x000fea0003800000 */
[----:B------:R-:W-:Y:S02]  /*5020*/  LOP3.LUT R15, R0, 0x7fffff, RZ, 0xc0, !PT ;  /* 0x007fffff000f7812 */ /* 0x000fe400078ec0ff */
[----:B------:R-:W-:Y:S02]  /*5030*/  P2R R25, PR, RZ, 0x1 ;  /* 0x00000001ff197803 */ /* 0x000fe40000000000 */
[----:B------:R-:W-:-:S04]  /*5040*/  LOP3.LUT R15, R15, 0x3f800000, RZ, 0xfc, !PT ;  /* 0x3f8000000f0f7812 */ /* 0x000fc800078efcff */
[----:B------:R-:W0:Y:S02]  /*5050*/  MUFU.RCP R22, R15 ;  /* 0x0000000f00167308 */ /* 0x000e240000001000 */
[----:B0-----:R-:W-:-:S04]  /*5060*/  FFMA R23, R15, R22, -1 ;  /* 0xbf8000000f177423 */ /* 0x001fc80000000016 */
[----:B------:R-:W-:-:S04]  /*5070*/  FADD.FTZ R23, -R23, -RZ ;  /* 0x800000ff17177221 */ /* 0x000fc80000010100 */
[CCC-:B------:R-:W-:Y:S01]  /*5080*/  FFMA.RM R24, R22.reuse, R23.reuse, R22.reuse ;  /* 0x0000001716187223 */ /* 0x1c0fe20000004016 */
[----:B------:R-:W-:-:S05]  /*5090*/  FFMA.RP R23, R22, R23, R22 ;  /* 0x0000001716177223 */ /* 0x000fca0000008016 */
[C---:B------:R-:W-:Y:S01]  /*50a0*/  FSETP.NEU.FTZ.AND P5, PT, R24.reuse, R23, PT ;  /* 0x000000171800720b */ /* 0x040fe20003fbd000 */
[----:B------:R-:W-:Y:S01]  /*50b0*/  IMAD.MOV.U32 R23, RZ, RZ, 0x3 ;  /* 0x00000003ff177424 */ /* 0x000fe200078e00ff */
[----:B------:R-:W-:Y:S02]  /*50c0*/  LOP3.LUT R24, R24, 0x7fffff, RZ, 0xc0, !PT ;  /* 0x007fffff18187812 */ /* 0x000fe400078ec0ff */
[----:B------:R-:W-:Y:S02]  /*50d0*/  SEL R22, RZ, 0xffffffff, !P5 ;  /* 0xffffffffff167807 */ /* 0x000fe40006800000 */
[----:B------:R-:W-:Y:S02]  /*50e0*/  SHF.L.U32 R30, R23, R8, RZ ;  /* 0x00000008171e7219 */ /* 0x000fe400000006ff */
[----:B------:R-:W-:Y:S01]  /*50f0*/  LOP3.LUT R23, R24, 0x800000, RZ, 0xfc, !PT ;  /* 0x0080000018177812 */ /* 0x000fe200078efcff */
[----:B------:R-:W-:-:S03]  /*5100*/  IMAD.MOV R22, RZ, RZ, -R22 ;  /* 0x000000ffff167224 */ /* 0x000fc600078e0a16 */
[----:B------:R-:W-:Y:S02]  /*5110*/  LOP3.LUT R15, R30, R23, RZ, 0xc0, !PT ;  /* 0x000000171e0f7212 */ /* 0x000fe400078ec0ff */
[-C--:B------:R-:W-:Y:S02]  /*5120*/  LOP3.LUT P5, RZ, R22, R8.reuse, R23, 0xf8, !PT ;  /* 0x0000000816ff7212 */ /* 0x080fe400078af817 */
[----:B------:R-:W-:-:S04]  /*5130*/  SHF.R.U32.HI R15, RZ, R8, R15 ;  /* 0x00000008ff0f7219 */ /* 0x000fc8000001160f */
[C---:B------:R-:W-:Y:S02]  /*5140*/  LOP3.LUT P0, RZ, R15.reuse, 0x1, RZ, 0xc0, !PT ;  /* 0x000000010fff7812 */ /* 0x040fe4000780c0ff */
[----:B------:R-:W-:-:S04]  /*5150*/  LOP3.LUT P6, RZ, R15, 0x2, RZ, 0xc0, !PT ;  /* 0x000000020fff7812 */ /* 0x000fc800078cc0ff */
[----:B------:R-:W-:Y:S02]  /*5160*/  PLOP3.LUT P5, PT, P0, P5, P6, 0xe0, 0x0 ;  /* 0x000000000000781c */ /* 0x000fe400007abc60 */
[----:B------:R-:W-:Y:S02]  /*5170*/  LOP3.LUT P6, RZ, R0, 0x7fffff, RZ, 0xc0, !PT ;  /* 0x007fffff00ff7812 */ /* 0x000fe400078cc0ff */
[----:B------:R-:W-:Y:S02]  /*5180*/  SEL R8, RZ, 0x1, !P5 ;  /* 0x00000001ff087807 */ /* 0x000fe40006800000 */
[----:B------:R-:W-:-:S03]  /*5190*/  ISETP.NE.AND P0, PT, R25, RZ, PT ;  /* 0x000000ff1900720c */ /* 0x000fc60003f05270 */
[----:B------:R-:W-:-:S05]  /*51a0*/  IMAD.MOV R8, RZ, RZ, -R8 ;  /* 0x000000ffff087224 */ /* 0x000fca00078e0a08 */
[----:B------:R-:W-:Y:S01]  /*51b0*/  ISETP.GE.AND P5, PT, R8, RZ, PT ;  /* 0x000000ff0800720c */ /* 0x000fe20003fa6270 */
[----:B------:R-:W-:-:S05]  /*51c0*/  VIADD R8, R7, 0xffffff04 ;  /* 0xffffff0407087836 */ /* 0x000fca0000000000 */
[----:B------:R-:W-:-:S07]  /*51d0*/  SHF.R.U32.HI R23, RZ, R8, R23 ;  /* 0x00000008ff177219 */ /* 0x000fce0000011617 */
[----:B------:R-:W-:-:S04]  /*51e0*/  @!P5 VIADD R23, R23, 0x1 ;  /* 0x000000011717d836 */ /* 0x000fc80000000000 */
[----:B------:R-:W-:-:S05]  /*51f0*/  @!P6 IMAD.SHL.U32 R23, R23, 0x2, RZ ;  /* 0x000000021717e824 */ /* 0x000fca00078e00ff */
[----:B------:R-:W-:Y:S01]  /*5200*/  LOP3.LUT R8, R23, 0x80000000, R0, 0xf8, !PT ;  /* 0x8000000017087812 */ /* 0x000fe200078ef800 */
[----:B------:R-:W-:Y:S06]  /*5210*/  BRA `(.L_x_38) ;  /* 0x0000000000047947 */ /* 0x000fec0003800000 */
.L_x_39:
[----:B------:R0:W1:Y:S02]  /*5220*/  MUFU.RCP R8, R0 ;  /* 0x0000000000087308 */ /* 0x0000640000001000 */
.L_x_38:
[----:B------:R-:W-:Y:S05]  /*5230*/  BSYNC.RECONVERGENT B2 ;  /* 0x0000000000027941 */ /* 0x000fea0003800200 */
.L_x_36:
[----:B------:R-:W-:Y:S02]  /*5240*/  IMAD.MOV.U32 R15, RZ, RZ, 0x0 ;  /* 0x00000000ff0f7424 */ /* 0x000fe400078e00ff */
[----:B-1----:R-:W-:Y:S02]  /*5250*/  IMAD.MOV.U32 R7, RZ, RZ, R8 ;  /* 0x000000ffff077224 */ /* 0x002fe400078e0008 */
[----:B0-----:R-:W-:Y:S05]  /*5260*/  RET.REL.NODEC R14 `(_Z8simulatePfS_S_S_m) ;  /* 0xffffffac0e647950 */ /* 0x001fea0003c3ffff */
        .weak           $__internal_2_$__cuda_sm3x_div_rn_noftz_f32_slowpath
        .type           $__internal_2_$__cuda_sm3x_div_rn_noftz_f32_slowpath,@function
        .size           $__internal_2_$__cuda_sm3x_div_rn_noftz_f32_slowpath,(.L_x_51 - $__internal_2_$__cuda_sm3x_div_rn_noftz_f32_slowpath)
$__internal_2_$__cuda_sm3x_div_rn_noftz_f32_slowpath:
[--C-:B------:R-:W-:Y:S01]  /*5270*/  SHF.R.U32.HI R0, RZ, 0x17, R17.reuse ;  /* 0x00000017ff007819 */ /* 0x100fe20000011611 */
[----:B------:R-:W-:-:S03]  /*5280*/  IMAD.MOV.U32 R24, RZ, RZ, R17 ;  /* 0x000000ffff187224 */ /* 0x000fc600078e0011 */
[----:B------:R-:W-:Y:S02]  /*5290*/  LOP3.LUT R29, R0, 0xff, RZ, 0xc0, !PT ;  /* 0x000000ff001d7812 */ /* 0x000fe400078ec0ff */
[----:B------:R-:W-:-:S03]  /*52a0*/  SHF.R.U32.HI R0, RZ, 0x17, R15 ;  /* 0x00000017ff007819 */ /* 0x000fc6000001160f */
[----:B------:R-:W-:Y:S01]  /*52b0*/  VIADD R25, R29, 0xffffffff ;  /* 0xffffffff1d197836 */ /* 0x000fe20000000000 */
[----:B------:R-:W-:-:S04]  /*52c0*/  LOP3.LUT R22, R0, 0xff, RZ, 0xc0, !PT ;  /* 0x000000ff00167812 */ /* 0x000fc800078ec0ff */
[----:B------:R-:W-:Y:S01]  /*52d0*/  ISETP.GT.U32.AND P0, PT, R25, 0xfd, PT ;  /* 0x000000fd1900780c */ /* 0x000fe20003f04070 */
[----:B------:R-:W-:-:S05]  /*52e0*/  VIADD R23, R22, 0xffffffff ;  /* 0xffffffff16177836 */ /* 0x000fca0000000000 */
[----:B------:R-:W-:-:S13]  /*52f0*/  ISETP.GT.U32.OR P0, PT, R23, 0xfd, P0 ;  /* 0x000000fd1700780c */ /* 0x000fda0000704470 */
[----:B------:R-:W-:Y:S01]  /*5300*/  @!P0 IMAD.MOV.U32 R20, RZ, RZ, RZ ;  /* 0x000000ffff148224 */ /* 0x000fe200078e00ff */
[----:B------:R-:W-:Y:S06]  /*5310*/  @!P0 BRA `(.L_x_40) ;  /* 0x0000000000608947 */ /* 0x000fec0003800000 */
[----:B------:R-:W-:Y:S01]  /*5320*/  FSETP.GTU.FTZ.AND P0, PT, |R15|, +INF , PT ;  /* 0x7f8000000f00780b */ /* 0x000fe20003f1c200 */
[----:B------:R-:W-:Y:S01]  /*5330*/  IMAD.MOV.U32 R0, RZ, RZ, R17 ;  /* 0x000000ffff007224 */ /* 0x000fe200078e0011 */
[----:B------:R-:W-:-:S04]  /*5340*/  FSETP.GTU.FTZ.AND P1, PT, |R17|, +INF , PT ;  /* 0x7f8000001100780b */ /* 0x000fc80003f3c200 */
[----:B------:R-:W-:-:S13]  /*5350*/  PLOP3.LUT P0, PT, P0, P1, PT, 0xf8, 0x8f ;  /* 0x00000000008f781c */ /* 0x000fda0000703f70 */
[----:B------:R-:W-:Y:S05]  /*5360*/  @P0 BRA `(.L_x_41) ;  /* 0x0000000400440947 */ /* 0x000fea0003800000 */
[----:B------:R-:W-:-:S13]  /*5370*/  LOP3.LUT P0, RZ, R24, 0x7fffffff, R15, 0xc8, !PT ;  /* 0x7fffffff18ff7812 */ /* 0x000fda000780c80f */
[----:B------:R-:W-:Y:S05]  /*5380*/  @!P0 BRA `(.L_x_42) ;  /* 0x0000000400348947 */ /* 0x000fea0003800000 */
[C---:B------:R-:W-:Y:S02]  /*5390*/  FSETP.NEU.FTZ.AND P0, PT, |R15|.reuse, +INF , PT ;  /* 0x7f8000000f00780b */ /* 0x040fe40003f1d200 */
[----:B------:R-:W-:Y:S02]  /*53a0*/  FSETP.NEU.FTZ.AND P2, PT, |R0|, +INF , PT ;  /* 0x7f8000000000780b */ /* 0x000fe40003f5d200 */
[----:B------:R-:W-:-:S11]  /*53b0*/  FSETP.NEU.FTZ.AND P1, PT, |R15|, +INF , PT ;  /* 0x7f8000000f00780b */ /* 0x000fd60003f3d200 */
[----:B------:R-:W-:Y:S05]  /*53c0*/  @!P2 BRA !P0, `(.L_x_42) ;  /* 0x000000040024a947 */ /* 0x000fea0004000000 */
[----:B------:R-:W-:-:S04]  /*53d0*/  LOP3.LUT P0, RZ, R15, 0x7fffffff, RZ, 0xc0, !PT ;  /* 0x7fffffff0fff7812 */ /* 0x000fc8000780c0ff */
[----:B------:R-:W-:-:S13]  /*53e0*/  PLOP3.LUT P0, PT, P2, P0, PT, 0x2f, 0xf2 ;  /* 0x0000000000f2781c */ /* 0x000fda0001700577 */
[----:B------:R-:W-:Y:S05]  /*53f0*/  @P0 BRA `(.L_x_43) ;  /* 0x0000000400100947 */ /* 0x000fea0003800000 */
[----:B------:R-:W-:-:S04]  /*5400*/  LOP3.LUT P0, RZ, R24, 0x7fffffff, RZ, 0xc0, !PT ;  /* 0x7fffffff18ff7812 */ /* 0x000fc8000780c0ff */
[----:B------:R-:W-:-:S13]  /*5410*/  PLOP3.LUT P0, PT, P1, P0, PT, 0x2f, 0xf2 ;  /* 0x0000000000f2781c */ /* 0x000fda0000f00577 */
[----:B------:R-:W-:Y:S05]  /*5420*/  @P0 BRA `(.L_x_44) ;  /* 0x0000000000f80947 */ /* 0x000fea0003800000 */
[----:B------:R-:W-:Y:S02]  /*5430*/  ISETP.GE.AND P0, PT, R23, RZ, PT ;  /* 0x000000ff1700720c */ /* 0x000fe40003f06270 */
[----:B------:R-:W-:-:S11]  /*5440*/  ISETP.GE.AND P1, PT, R25, RZ, PT ;  /* 0x000000ff1900720c */ /* 0x000fd60003f26270 */
[----:B------:R-:W-:Y:S02]  /*5450*/  @P0 IMAD.MOV.U32 R20, RZ, RZ, RZ ;  /* 0x000000ffff140224 */ /* 0x000fe400078e00ff */
[----:B------:R-:W-:Y:S01]  /*5460*/  @!P0 FFMA R15, R15, 1.84467440737095516160e+19, RZ ;  /* 0x5f8000000f0f8823 */ /* 0x000fe200000000ff */
[----:B------:R-:W-:Y:S02]  /*5470*/  @!P0 IMAD.MOV.U32 R20, RZ, RZ, -0x40 ;  /* 0xffffffc0ff148424 */ /* 0x000fe400078e00ff */
[----:B------:R-:W-:Y:S02]  /*5480*/  @!P1 FFMA R24, R0, 1.84467440737095516160e+19, RZ ;  /* 0x5f80000000189823 */ /* 0x000fe400000000ff */
[----:B------:R-:W-:-:S07]  /*5490*/  @!P1 VIADD R20, R20, 0x40 ;  /* 0x0000004014149836 */ /* 0x000fce0000000000 */
.L_x_40:
[----:B------:R-:W-:Y:S01]  /*54a0*/  LEA R23, R29, 0xc0800000, 0x17 ;  /* 0xc08000001d177811 */ /* 0x000fe200078eb8ff */
[----:B------:R-:W-:-:S04]  /*54b0*/  VIADD R22, R22, 0xffffff81 ;  /* 0xffffff8116167836 */ /* 0x000fc80000000000 */
[----:B------:R-:W-:Y:S01]  /*54c0*/  IMAD.IADD R23, R24, 0x1, -R23 ;  /* 0x0000000118177824 */ /* 0x000fe200078e0a17 */
[C---:B------:R-:W-:Y:S01]  /*54d0*/  IADD3 R29, PT, PT, R22.reuse, 0x7f, -R29 ;  /* 0x0000007f161d7810 */ /* 0x040fe20007ffe81d */
[----:B------:R-:W-:Y:S02]  /*54e0*/  IMAD R0, R22, -0x800000, R15 ;  /* 0xff80000016007824 */ /* 0x000fe400078e020f */
[----:B------:R-:W0:Y:S01]  /*54f0*/  MUFU.RCP R24, R23 ;  /* 0x0000001700187308 */ /* 0x000e220000001000 */
[----:B------:R-:W-:Y:S01]  /*5500*/  FADD.FTZ R25, -R23, -RZ ;  /* 0x800000ff17197221 */ /* 0x000fe20000010100 */
[----:B------:R-:W-:-:S03]  /*5510*/  IMAD.IADD R29, R29, 0x1, R20 ;  /* 0x000000011d1d7824 */ /* 0x000fc600078e0214 */
[----:B0-----:R-:W-:-:S04]  /*5520*/  FFMA R15, R24, R25, 1 ;  /* 0x3f800000180f7423 */ /* 0x001fc80000000019 */
[----:B------:R-:W-:-:S04]  /*5530*/  FFMA R15, R24, R15, R24 ;  /* 0x0000000f180f7223 */ /* 0x000fc80000000018 */
[----:B------:R-:W-:-:S04]  /*5540*/  FFMA R20, R0, R15, RZ ;  /* 0x0000000f00147223 */ /* 0x000fc800000000ff */
[----:B------:R-:W-:-:S04]  /*5550*/  FFMA R22, R25, R20, R0 ;  /* 0x0000001419167223 */ /* 0x000fc80000000000 */
[----:B------:R-:W-:-:S04]  /*5560*/  FFMA R22, R15, R22, R20 ;  /* 0x000000160f167223 */ /* 0x000fc80000000014 */
[----:B------:R-:W-:-:S04]  /*5570*/  FFMA R25, R25, R22, R0 ;  /* 0x0000001619197223 */ /* 0x000fc80000000000 */
[----:B------:R-:W-:-:S05]  /*5580*/  FFMA R0, R15, R25, R22 ;  /* 0x000000190f007223 */ /* 0x000fca0000000016 */
[----:B------:R-:W-:-:S04]  /*5590*/  SHF.R.U32.HI R20, RZ, 0x17, R0 ;  /* 0x00000017ff147819 */ /* 0x000fc80000011600 */
[----:B------:R-:W-:-:S05]  /*55a0*/  LOP3.LUT R20, R20, 0xff, RZ, 0xc0, !PT ;  /* 0x000000ff14147812 */ /* 0x000fca00078ec0ff */
[----:B------:R-:W-:-:S04]  /*55b0*/  IMAD.IADD R24, R20, 0x1, R29 ;  /* 0x0000000114187824 */ /* 0x000fc800078e021d */
[----:B------:R-:W-:-:S05]  /*55c0*/  VIADD R20, R24, 0xffffffff ;  /* 0xffffffff18147836 */ /* 0x000fca0000000000 */
[----:B------:R-:W-:-:S13]  /*55d0*/  ISETP.GE.U32.AND P0, PT, R20, 0xfe, PT ;  /* 0x000000fe1400780c */ /* 0x000fda0003f06070 */
[----:B------:R-:W-:Y:S05]  /*55e0*/  @!P0 BRA `(.L_x_45) ;  /* 0x0000000000808947 */ /* 0x000fea0003800000 */
[----:B------:R-:W-:-:S13]  /*55f0*/  ISETP.GT.AND P0, PT, R24, 0xfe, PT ;  /* 0x000000fe1800780c */ /* 0x000fda0003f04270 */
[----:B------:R-:W-:Y:S05]  /*5600*/  @P0 BRA `(.L_x_46) ;  /* 0x00000000006c0947 */ /* 0x000fea0003800000 */
[----:B------:R-:W-:-:S13]  /*5610*/  ISETP.GE.AND P0, PT, R24, 0x1, PT ;  /* 0x000000011800780c */ /* 0x000fda0003f06270 */
[----:B------:R-:W-:Y:S05]  /*5620*/  @P0 BRA `(.L_x_47) ;  /* 0x0000000000980947 */ /* 0x000fea0003800000 */
[----:B------:R-:W-:Y:S02]  /*5630*/  ISETP.GE.AND P0, PT, R24, -0x18, PT ;  /* 0xffffffe81800780c */ /* 0x000fe40003f06270 */
[----:B------:R-:W-:-:S11]  /*5640*/  LOP3.LUT R0, R0, 0x80000000, RZ, 0xc0, !PT ;  /* 0x8000000000007812 */ /* 0x000fd600078ec0ff */
[----:B------:R-:W-:Y:S05]  /*5650*/  @!P0 BRA `(.L_x_47) ;  /* 0x00000000008c8947 */ /* 0x000fea0003800000 */
[CCC-:B------:R-:W-:Y:S01]  /*5660*/  FFMA.RP R20, R15.reuse, R25.reuse, R22.reuse ;  /* 0x000000190f147223 */ /* 0x1c0fe20000008016 */
[CCC-:B------:R-:W-:Y:S01]  /*5670*/  FFMA.RM R23, R15.reuse, R25.reuse, R22.reuse ;  /* 0x000000190f177223 */ /* 0x1c0fe20000004016 */
[----:B------:R-:W-:Y:S01]  /*5680*/  FFMA.RZ R15, R15, R25, R22 ;  /* 0x000000190f0f7223 */ /* 0x000fe2000000c016 */
[----:B------:R-:W-:Y:S01]  /*5690*/  IMAD.MOV R22, RZ, RZ, -R24 ;  /* 0x000000ffff167224 */ /* 0x000fe200078e0a18 */
[----:B------:R-:W-:Y:S02]  /*56a0*/  ISETP.NE.AND P2, PT, R24, RZ, PT ;  /* 0x000000ff1800720c */ /* 0x000fe40003f45270 */
[----:B------:R-:W-:Y:S01]  /*56b0*/  FSETP.NEU.FTZ.AND P0, PT, R20, R23, PT ;  /* 0x000000171400720b */ /* 0x000fe20003f1d000 */
[C---:B------:R-:W-:Y:S01]  /*56c0*/  VIADD R20, R24.reuse, 0x20 ;  /* 0x0000002018147836 */ /* 0x040fe20000000000 */
[----:B------:R-:W-:Y:S02]  /*56d0*/  LOP3.LUT R15, R15, 0x7fffff, RZ, 0xc0, !PT ;  /* 0x007fffff0f0f7812 */ /* 0x000fe400078ec0ff */
[----:B------:R-:W-:-:S02]  /*56e0*/  ISETP.NE.AND P1, PT, R24, RZ, PT ;  /* 0x000000ff1800720c */ /* 0x000fc40003f25270 */
[----:B------:R-:W-:Y:S02]  /*56f0*/  LOP3.LUT R15, R15, 0x800000, RZ, 0xfc, !PT ;  /* 0x008000000f0f7812 */ /* 0x000fe400078efcff */
[----:B------:R-:W-:Y:S02]  /*5700*/  SEL R22, R22, RZ, P2 ;  /* 0x000000ff16167207 */ /* 0x000fe40001000000 */
[----:B------:R-:W-:Y:S02]  /*5710*/  SHF.L.U32 R20, R15, R20, RZ ;  /* 0x000000140f147219 */ /* 0x000fe400000006ff */
[----:B------:R-:W-:Y:S02]  /*5720*/  SHF.R.U32.HI R22, RZ, R22, R15 ;  /* 0x00000016ff167219 */ /* 0x000fe4000001160f */
[----:B------:R-:W-:Y:S02]  /*5730*/  ISETP.NE.AND P1, PT, R20, RZ, P1 ;  /* 0x000000ff1400720c */ /* 0x000fe40000f25270 */
[----:B------:R-:W-:-:S02]  /*5740*/  SHF.R.U32.HI R20, RZ, 0x1, R22 ;  /* 0x00000001ff147819 */ /* 0x000fc40000011616 */
[----:B------:R-:W-:-:S04]  /*5750*/  PLOP3.LUT P0, PT, P0, P1, PT, 0xf8, 0x8f ;  /* 0x00000000008f781c */ /* 0x000fc80000703f70 */
[----:B------:R-:W-:-:S04]  /*5760*/  SEL R15, RZ, 0x1, !P0 ;  /* 0x00000001ff0f7807 */ /* 0x000fc80004000000 */
[----:B------:R-:W-:-:S04]  /*5770*/  LOP3.LUT R15, R15, 0x1, R20, 0xf8, !PT ;  /* 0x000000010f0f7812 */ /* 0x000fc800078ef814 */
[----:B------:R-:W-:-:S05]  /*5780*/  LOP3.LUT R15, R15, R22, RZ, 0xc0, !PT ;  /* 0x000000160f0f7212 */ /* 0x000fca00078ec0ff */
[----:B------:R-:W-:-:S05]  /*5790*/  IMAD.IADD R15, R20, 0x1, R15 ;  /* 0x00000001140f7824 */ /* 0x000fca00078e020f */
[----:B------:R-:W-:Y:S01]  /*57a0*/  LOP3.LUT R0, R15, R0, RZ, 0xfc, !PT ;  /* 0x000000000f007212 */ /* 0x000fe200078efcff */
[----:B------:R-:W-:Y:S06]  /*57b0*/  BRA `(.L_x_47) ;  /* 0x0000000000347947 */ /* 0x000fec0003800000 */
.L_x_46:
[----:B------:R-:W-:-:S04]  /*57c0*/  LOP3.LUT R0, R0, 0x80000000, RZ, 0xc0, !PT ;  /* 0x8000000000007812 */ /* 0x000fc800078ec0ff */
[----:B------:R-:W-:Y:S01]  /*57d0*/  LOP3.LUT R0, R0, 0x7f800000, RZ, 0xfc, !PT ;  /* 0x7f80000000007812 */ /* 0x000fe200078efcff */
[----:B------:R-:W-:Y:S06]  /*57e0*/  BRA `(.L_x_47) ;  /* 0x0000000000287947 */ /* 0x000fec0003800000 */
.L_x_45:
[----:B------:R-:W-:Y:S01]  /*57f0*/  IMAD R0, R29, 0x800000, R0 ;  /* 0x008000001d007824 */ /* 0x000fe200078e0200 */
[----:B------:R-:W-:Y:S06]  /*5800*/  BRA `(.L_x_47) ;  /* 0x0000000000207947 */ /* 0x000fec0003800000 */
.L_x_44:
[----:B------:R-:W-:-:S04]  /*5810*/  LOP3.LUT R0, R24, 0x80000000, R15, 0x48, !PT ;  /* 0x8000000018007812 */ /* 0x000fc800078e480f */
[----:B------:R-:W-:Y:S01]  /*5820*/  LOP3.LUT R0, R0, 0x7f800000, RZ, 0xfc, !PT ;  /* 0x7f80000000007812 */ /* 0x000fe200078efcff */
[----:B------:R-:W-:Y:S06]  /*5830*/  BRA `(.L_x_47) ;  /* 0x0000000000147947 */ /* 0x000fec0003800000 */
.L_x_43:
[----:B------:R-:W-:Y:S01]  /*5840*/  LOP3.LUT R0, R24, 0x80000000, R15, 0x48, !PT ;  /* 0x8000000018007812 */ /* 0x000fe200078e480f */
[----:B------:R-:W-:Y:S06]  /*5850*/  BRA `(.L_x_47) ;  /* 0x00000000000c7947 */ /* 0x000fec0003800000 */
.L_x_42:
[----:B------:R-:W0:Y:S01]  /*5860*/  MUFU.RSQ R0, -QNAN ;  /* 0xffc0000000007908 */ /* 0x000e220000001400 */
[----:B------:R-:W-:Y:S05]  /*5870*/  BRA `(.L_x_47) ;  /* 0x0000000000047947 */ /* 0x000fea0003800000 */
.L_x_41:
[----:B------:R-:W-:-:S07]  /*5880*/  FADD.FTZ R0, R15, R0 ;  /* 0x000000000f007221 */ /* 0x000fce0000010000 */
.L_x_47:
[----:B------:R-:W-:-:S04]  /*5890*/  IMAD.MOV.U32 R15, RZ, RZ, 0x0 ;  /* 0x00000000ff0f7424 */ /* 0x000fc800078e00ff */
[----:B0-----:R-:W-:Y:S05]  /*58a0*/  RET.REL.NODEC R14 `(_Z8simulatePfS_S_S_m) ;  /* 0xffffffa40ed47950 */ /* 0x001fea0003c3ffff */
.L_x_48:
[----:B------:R-:W-:-:S00]  /*58b0*/  BRA `(.L_x_48) ;  /* 0xfffffffc00fc7947 */ /* 0x000fc0000383ffff */
[----:B------:R-:W-:-:S00]  /*58c0*/  NOP ;  /* 0x0000000000007918 */ /* 0x000fc00000000000 */
        /* <DEDUP_REMOVED lines=11> */
.L_x_51:


//--------------------- .nv.global.init           --------------------------
	.section	.nv.global.init,"aw",@progbits
	.align	4
.nv.global.init:
	.type		mrg32k3aM1SubSeq,@object
	.size		mrg32k3aM1SubSeq,(mrg32k3aM2SubSeq - mrg32k3aM1SubSeq)
mrg32k3aM1SubSeq:
        /*0000*/ 	.byte	0x0b, 0xcc, 0xee, 0x04, 0x73, 0x29, 0x8b, 0x6f, 0xf6, 0x53, 0x03, 0xf6, 0x23, 0xf6, 0xea, 0xda
        /* <DEDUP_REMOVED lines=125> */
	.type		mrg32k3aM2SubSeq,@object
	.size		mrg32k3aM2SubSeq,(mrg32k3aM1 - mrg32k3aM2SubSeq)
mrg32k3aM2SubSeq:
        /* <DEDUP_REMOVED lines=126> */
	.type		mrg32k3aM1,@object
	.size		mrg32k3aM1,(mrg32k3aM1Seq - mrg32k3aM1)
mrg32k3aM1:
        /* <DEDUP_REMOVED lines=144> */
	.type		mrg32k3aM1Seq,@object
	.size		mrg32k3aM1Seq,(mrg32k3aM2 - mrg32k3aM1Seq)
mrg32k3aM1Seq:
        /* <DEDUP_REMOVED lines=144> */
	.type		mrg32k3aM2,@object
	.size		mrg32k3aM2,(mrg32k3aM2Seq - mrg32k3aM2)
mrg32k3aM2:
        /* <DEDUP_REMOVED lines=144> */
	.type		mrg32k3aM2Seq,@object
	.size		mrg32k3aM2Seq,(precalc_xorwow_matrix - mrg32k3aM2Seq)
mrg32k3aM2Seq:
        /* <DEDUP_REMOVED lines=144> */
	.type		precalc_xorwow_matrix,@object
	.size		precalc_xorwow_matrix,(precalc_xorwow_offset_matrix - precalc_xorwow_matrix)
precalc_xorwow_matrix:
        /* <DEDUP_REMOVED lines=6400> */
	.type		precalc_xorwow_offset_matrix,@object
	.size		precalc_xorwow_offset_matrix,(.L_1 - precalc_xorwow_offset_matrix)
precalc_xorwow_offset_matrix:
        /* <DEDUP_REMOVED lines=6400> */
.L_1:


//--------------------- .nv.shared._Z8simulatePfS_S_S_m --------------------------
	.section	.nv.shared._Z8simulatePfS_S_S_m,"aw",@nobits
	.sectionflags	@""
	.align	4
.nv.shared._Z8simulatePfS_S_S_m:
	.zero		3940


//--------------------- .nv.shared.reserved.0     --------------------------
	.section	.nv.shared.reserved.0,"aw",@nobits
	.weak		__nv_reservedSMEM_offset_0_alias
	.size		__nv_reservedSMEM_offset_0_alias, 0, 64
	.other		__nv_reservedSMEM_offset_0_alias,@"STO_CUDA_RESERVED_SHARED STV_DEFAULT"
__nv_reservedSMEM_offset_0_alias:
	.zero		0
	.zero		64


//--------------------- .nv.constant0._Z8simulatePfS_S_S_m --------------------------
	.section	.nv.constant0._Z8simulatePfS_S_S_m,"a",@progbits
	.sectionflags	@""
	.align	4
.nv.constant0._Z8simulatePfS_S_S_m:
	.zero		936


//--------------------- SYMBOLS --------------------------

	.type		.nv.reservedSmem.offset0,@object
	.size		.nv.reservedSmem.offset0,0x4
	.type		.nv.reservedSmem.cap,@object
	.size		.nv.reservedSmem.cap,0x4
